	.target	sm_90a

	.elftype	@"ET_EXEC"


//--------------------- .note.nv.tkinfo           --------------------------
	.section	.note.nv.tkinfo,"",@"SHT_NOTE"
	.sectionflags	@"SHF_NOTE_NV_TKINFO"
	.tkinfo
        /*0018*/ 	.word	0x00000002
        /*0030*/ 	.string	""
        /*0030*/ 	.string	"ptxas"
        /*0030*/ 	.string	"Cuda compilation tools, release 13.0, V13.0.88"
        /*0030*/ 	.string	"Build cuda_13.0.r13.0/compiler.36424714_0"
        /*0030*/ 	.string	"-v  -suppress-debug-info  -lineinfo  -arch sm_90a "



//--------------------- .note.nv.cuinfo           --------------------------
	.section	.note.nv.cuinfo,"",@"SHT_NOTE"
	.sectionflags	@"SHF_NOTE_NV_CUINFO"
        /*0018*/ 	.short	0x0002
        /*001a*/ 	.short	0x005a
        /*001c*/ 	.short	0x0082
	.zero		2


//--------------------- .nv.info                  --------------------------
	.section	.nv.info,"",@"SHT_CUDA_INFO"
	.align	4


	//----- nvinfo : EIATTR_REGCOUNT
	.align		4
        /*0000*/ 	.byte	0x04, 0x2f
        /*0002*/ 	.short	(.L_1 - .L_0)
	.align		4
.L_0:
        /*0004*/ 	.word	index@(matmul_kernel)
        /*0008*/ 	.word	0x000000ff


	//----- nvinfo : EIATTR_FRAME_SIZE
	.align		4
.L_1:
        /*000c*/ 	.byte	0x04, 0x11
        /*000e*/ 	.short	(.L_3 - .L_2)
	.align		4
.L_2:
        /*0010*/ 	.word	index@(matmul_kernel)
        /*0014*/ 	.word	0x00000168


	//----- nvinfo : EIATTR_MIN_STACK_SIZE
	.align		4
.L_3:
        /*0018*/ 	.byte	0x04, 0x12
        /*001a*/ 	.short	(.L_5 - .L_4)
	.align		4
.L_4:
        /*001c*/ 	.word	index@(matmul_kernel)
        /*0020*/ 	.word	0x00000168
.L_5:


//--------------------- .nv.compat                --------------------------
	.section	.nv.compat,"",@"SHT_CUDA_COMPAT_INFO"
	.align	4
        /*0000*/ 	.byte	0x02, 0x09, 0x01, 0x00, 0x02, 0x02, 0x04, 0x00, 0x02, 0x05, 0x05, 0x00, 0x03, 0x07, 0x01, 0x01
        /*0010*/ 	.byte	0x02, 0x03, 0x00, 0x00, 0x02, 0x06, 0x01, 0x00, 0x04, 0x0b, 0x08, 0x00, 0x00, 0x00, 0x00, 0x00
        /*0020*/ 	.byte	0x00, 0x00, 0x00, 0x00


//--------------------- .nv.info.matmul_kernel    --------------------------
	.section	.nv.info.matmul_kernel,"",@"SHT_CUDA_INFO"
	.sectionflags	@""
	.align	4


	//----- nvinfo : EIATTR_CUDA_API_VERSION
	.align		4
        /*0000*/ 	.byte	0x04, 0x37
        /*0002*/ 	.short	(.L_7 - .L_6)
.L_6:
        /*0004*/ 	.word	0x00000082


	//----- nvinfo : EIATTR_KPARAM_INFO
	.align		4
.L_7:
        /*0008*/ 	.byte	0x04, 0x17
        /*000a*/ 	.short	(.L_9 - .L_8)
.L_8:
        /*000c*/ 	.word	0x00000000
        /*0010*/ 	.short	0x000d
        /*0012*/ 	.short	0x0048
        /*0014*/ 	.byte	0x00, 0xf4, 0x21, 0x00


	//----- nvinfo : EIATTR_KPARAM_INFO
	.align		4
.L_9:
        /*0018*/ 	.byte	0x04, 0x17
        /*001a*/ 	.short	(.L_11 - .L_10)
.L_10:
        /*001c*/ 	.word	0x00000000
        /*0020*/ 	.short	0x000c
        /*0022*/ 	.short	0x0040
        /*0024*/ 	.byte	0x00, 0xf4, 0x21, 0x00


	//----- nvinfo : EIATTR_KPARAM_INFO
	.align		4
.L_11:
        /*0028*/ 	.byte	0x04, 0x17
        /*002a*/ 	.short	(.L_13 - .L_12)
.L_12:
        /*002c*/ 	.word	0x00000000
        /*0030*/ 	.short	0x000b
        /*0032*/ 	.short	0x0038
        /*0034*/ 	.byte	0x00, 0xf0, 0x11, 0x00


	//----- nvinfo : EIATTR_KPARAM_INFO
	.align		4
.L_13:
        /*0038*/ 	.byte	0x04, 0x17
        /*003a*/ 	.short	(.L_15 - .L_14)
.L_14:
        /*003c*/ 	.word	0x00000000
        /*0040*/ 	.short	0x000a
        /*0042*/ 	.short	0x0034
        /*0044*/ 	.byte	0x00, 0xf0, 0x11, 0x00


	//----- nvinfo : EIATTR_KPARAM_INFO
	.align		4
.L_15:
        /*0048*/ 	.byte	0x04, 0x17
        /*004a*/ 	.short	(.L_17 - .L_16)
.L_16:
        /*004c*/ 	.word	0x00000000
        /*0050*/ 	.short	0x0009
        /*0052*/ 	.short	0x0030
        /*0054*/ 	.byte	0x00, 0xf0, 0x11, 0x00


	//----- nvinfo : EIATTR_KPARAM_INFO
	.align		4
.L_17:
        /*0058*/ 	.byte	0x04, 0x17
        /*005a*/ 	.short	(.L_19 - .L_18)
.L_18:
        /*005c*/ 	.word	0x00000000
        /*0060*/ 	.short	0x0008
        /*0062*/ 	.short	0x002c
        /*0064*/ 	.byte	0x00, 0xf0, 0x11, 0x00


	//----- nvinfo : EIATTR_KPARAM_INFO
	.align		4
.L_19:
        /*0068*/ 	.byte	0x04, 0x17
        /*006a*/ 	.short	(.L_21 - .L_20)
.L_20:
        /*006c*/ 	.word	0x00000000
        /*0070*/ 	.short	0x0007
        /*0072*/ 	.short	0x0028
        /*0074*/ 	.byte	0x00, 0xf0, 0x11, 0x00


	//----- nvinfo : EIATTR_KPARAM_INFO
	.align		4
.L_21:
        /*0078*/ 	.byte	0x04, 0x17
        /*007a*/ 	.short	(.L_23 - .L_22)
.L_22:
        /*007c*/ 	.word	0x00000000
        /*0080*/ 	.short	0x0006
        /*0082*/ 	.short	0x0024
        /*0084*/ 	.byte	0x00, 0xf0, 0x11, 0x00


	//----- nvinfo : EIATTR_KPARAM_INFO
	.align		4
.L_23:
        /*0088*/ 	.byte	0x04, 0x17
        /*008a*/ 	.short	(.L_25 - .L_24)
.L_24:
        /*008c*/ 	.word	0x00000000
        /*0090*/ 	.short	0x0005
        /*0092*/ 	.short	0x0020
        /*0094*/ 	.byte	0x00, 0xf0, 0x11, 0x00


	//----- nvinfo : EIATTR_KPARAM_INFO
	.align		4
.L_25:
        /*0098*/ 	.byte	0x04, 0x17
        /*009a*/ 	.short	(.L_27 - .L_26)
.L_26:
        /*009c*/ 	.word	0x00000000
        /*00a0*/ 	.short	0x0004
        /*00a2*/ 	.short	0x001c
        /*00a4*/ 	.byte	0x00, 0xf0, 0x11, 0x00


	//----- nvinfo : EIATTR_KPARAM_INFO
	.align		4
.L_27:
        /*00a8*/ 	.byte	0x04, 0x17
        /*00aa*/ 	.short	(.L_29 - .L_28)
.L_28:
        /*00ac*/ 	.word	0x00000000
        /*00b0*/ 	.short	0x0003
        /*00b2*/ 	.short	0x0018
        /*00b4*/ 	.byte	0x00, 0xf0, 0x11, 0x00


	//----- nvinfo : EIATTR_KPARAM_INFO
	.align		4
.L_29:
        /*00b8*/ 	.byte	0x04, 0x17
        /*00ba*/ 	.short	(.L_31 - .L_30)
.L_30:
        /*00bc*/ 	.word	0x00000000
        /*00c0*/ 	.short	0x0002
        /*00c2*/ 	.short	0x0010
        /*00c4*/ 	.byte	0x00, 0xf4, 0x21, 0x00


	//----- nvinfo : EIATTR_KPARAM_INFO
	.align		4
.L_31:
        /*00c8*/ 	.byte	0x04, 0x17
        /*00ca*/ 	.short	(.L_33 - .L_32)
.L_32:
        /*00cc*/ 	.word	0x00000000
        /*00d0*/ 	.short	0x0001
        /*00d2*/ 	.short	0x0008
        /*00d4*/ 	.byte	0x00, 0xf4, 0x21, 0x00


	//----- nvinfo : EIATTR_KPARAM_INFO
	.align		4
.L_33:
        /*00d8*/ 	.byte	0x04, 0x17
        /*00da*/ 	.short	(.L_35 - .L_34)
.L_34:
        /*00dc*/ 	.word	0x00000000
        /*00e0*/ 	.short	0x0000
        /*00e2*/ 	.short	0x0000
        /*00e4*/ 	.byte	0x00, 0xf4, 0x21, 0x00


	//----- nvinfo : EIATTR_SPARSE_MMA_MASK
	.align		4
.L_35:
        /*00e8*/ 	.byte	0x03, 0x50
        /*00ea*/ 	.short	0x0000


	//----- nvinfo : EIATTR_MAXREG_COUNT
	.align		4
        /*00ec*/ 	.byte	0x03, 0x1b
        /*00ee*/ 	.short	0x00ff


	//----- nvinfo : EIATTR_NUM_BARRIERS
	.align		4
        /*00f0*/ 	.byte	0x02, 0x4c
        /*00f2*/ 	.byte	0x01
	.zero		1


	//----- nvinfo : EIATTR_ANNOTATIONS
	.align		4
        /*00f4*/ 	.byte	0x04, 0x55
        /*00f6*/ 	.short	(.L_37 - .L_36)


	//   ....[0]....
.L_36:
        /*00f8*/ 	.word	0x00000001
        /*00fc*/ 	.byte	0x00, 0x07, 0x00, 0x00, 0x01, 0x00, 0x00, 0x00, 0x80, 0x07, 0x00, 0x00, 0x01, 0x00, 0x00, 0x00
        /* <DEDUP_REMOVED lines=88> */
        /*068c*/ 	.byte	0xe0, 0xcd, 0x00, 0x00


	//----- nvinfo : EIATTR_MERCURY_ISA_VERSION
	.align		4
.L_37:
        /*0690*/ 	.byte	0x03, 0x5f
        /*0692*/ 	.short	0x0101


	//----- nvinfo : EIATTR_EXIT_INSTR_OFFSETS
	.align		4
        /*0694*/ 	.byte	0x04, 0x1c
        /*0696*/ 	.short	(.L_39 - .L_38)


	//   ....[0]....
.L_38:
        /*0698*/ 	.word	0x0000da10


	//   ....[1]....
        /*069c*/ 	.word	0x0000da30


	//----- nvinfo : EIATTR_REQNTID
	.align		4
.L_39:
        /*06a0*/ 	.byte	0x04, 0x10
        /*06a2*/ 	.short	(.L_41 - .L_40)
.L_40:
        /*06a4*/ 	.word	0x00000080
        /*06a8*/ 	.word	0x00000001
        /*06ac*/ 	.word	0x00000001


	//----- nvinfo : EIATTR_CBANK_PARAM_SIZE
	.align		4
.L_41:
        /*06b0*/ 	.byte	0x03, 0x19
        /*06b2*/ 	.short	0x0050


	//----- nvinfo : EIATTR_PARAM_CBANK
	.align		4
        /*06b4*/ 	.byte	0x04, 0x0a
        /*06b6*/ 	.short	(.L_43 - .L_42)
	.align		4
.L_42:
        /*06b8*/ 	.word	index@(.nv.constant0.matmul_kernel)
        /*06bc*/ 	.short	0x0210
        /*06be*/ 	.short	0x0050


	//----- nvinfo : EIATTR_SW_WAR
	.align		4
.L_43:
        /*06c0*/ 	.byte	0x04, 0x36
        /*06c2*/ 	.short	(.L_45 - .L_44)
.L_44:
        /*06c4*/ 	.word	0x00000008
.L_45:


//--------------------- .nv.callgraph             --------------------------
	.section	.nv.callgraph,"",@"SHT_CUDA_CALLGRAPH"
	.align	4
	.sectionentsize	8
	.align		4
        /*0000*/ 	.word	0x00000000
	.align		4
        /*0004*/ 	.word	0xffffffff
	.align		4
        /*0008*/ 	.word	0x00000000
	.align		4
        /*000c*/ 	.word	0xfffffffe
	.align		4
        /*0010*/ 	.word	0x00000000
	.align		4
        /*0014*/ 	.word	0xfffffffd
	.align		4
        /*0018*/ 	.word	0x00000000
	.align		4
        /*001c*/ 	.word	0xfffffffc


//--------------------- .text.matmul_kernel       --------------------------
	.section	.text.matmul_kernel,"ax",@progbits
	.align	128
        .global         matmul_kernel
        .type           matmul_kernel,@function
        .size           matmul_kernel,(.L_x_3 - matmul_kernel)
        .other          matmul_kernel,@"STO_CUDA_ENTRY STV_DEFAULT"
matmul_kernel:
.text.matmul_kernel:
[----:B------:R-:W1:Y:S08]  /*0000*/  LDC R1, c[0x0][0x28] ;  /* 0x00000a00ff017b82 */ /* 0x000e700000000800 */
[----:B------:R-:W2:Y:S01]  /*0010*/  LDC.64 R140, c[0x0][0x228] ;  /* 0x00008a00ff8c7b82 */ /* 0x000ea20000000a00 */
[----:B------:R-:W3:Y:S01]  /*0020*/  S2R R7, SR_CTAID.X ;  /* 0x0000000000077919 */ /* 0x000ee20000002500 */
[----:B-1----:R-:W-:Y:S01]  /*0030*/  VIADD R1, R1, 0xfffffe98 ;  /* 0xfffffe9801017836 */ /* 0x002fe20000000000 */
[----:B------:R-:W-:Y:S01]  /*0040*/  ULDC.64 UR4, c[0x0][0x218] ;  /* 0x0000860000047ab9 */ /* 0x000fe20000000a00 */
[----:B------:R-:W-:Y:S01]  /*0050*/  ULDC UR6, c[0x0][0x240] ;  /* 0x0000900000067ab9 */ /* 0x000fe20000000800 */
[----:B------:R-:W1:Y:S01]  /*0060*/  S2R R12, SR_TID.X ;  /* 0x00000000000c7919 */ /* 0x000e620000002100 */
[----:B------:R-:W-:Y:S01]  /*0070*/  LOP3.LUT R5, R5, 0xffffbfff, RZ, 0xc0, !PT ;  /* 0xffffbfff05057812 */ /* 0x000fe200078ec0ff */
[----:B------:R-:W-:Y:S01]  /*0080*/  UMOV UR7, 0x400 ;  /* 0x0000040000077882 */ /* 0x000fe20000000000 */
[----:B------:R-:W-:Y:S01]  /*0090*/  ULDC.64 UR16, c[0x0][0x208] ;  /* 0x0000820000107ab9 */ /* 0x000fe20000000a00 */
[----:B------:R-:W-:Y:S01]  /*00a0*/  ULDC UR12, c[0x0][0x230] ;  /* 0x00008c00000c7ab9 */ /* 0x000fe20000000800 */
[----:B--2---:R-:W-:-:S05]  /*00b0*/  VIADD R0, R141, 0x3f ;  /* 0x0000003f8d007836 */ /* 0x004fca0000000000 */
[----:B------:R-:W-:-:S04]  /*00c0*/  SHF.R.S32.HI R3, RZ, 0x1f, R0 ;  /* 0x0000001fff037819 */ /* 0x000fc80000011400 */
[----:B------:R-:W-:Y:S02]  /*00d0*/  LEA.HI R3, R3, R0, RZ, 0x6 ;  /* 0x0000000003037211 */ /* 0x000fe400078f30ff */
[----:B---3--:R-:W-:Y:S02]  /*00e0*/  IABS R8, R7 ;  /* 0x0000000700087213 */ /* 0x008fe40000000000 */
[----:B------:R-:W-:Y:S02]  /*00f0*/  SHF.R.S32.HI R3, RZ, 0x6, R3 ;  /* 0x00000006ff037819 */ /* 0x000fe40000011403 */
[----:B-1----:R-:W-:-:S03]  /*0100*/  LOP3.LUT R109, R12, 0x3f, RZ, 0xc0, !PT ;  /* 0x0000003f0c6d7812 */ /* 0x002fc600078ec0ff */
[----:B------:R-:W-:-:S05]  /*0110*/  IMAD.SHL.U32 R6, R3, 0x8, RZ ;  /* 0x0000000803067824 */ /* 0x000fca00078e00ff */
[-C--:B------:R-:W-:Y:S02]  /*0120*/  IABS R9, R6.reuse ;  /* 0x0000000600097213 */ /* 0x080fe40000000000 */
[----:B------:R-:W-:Y:S02]  /*0130*/  IABS R10, R6 ;  /* 0x00000006000a7213 */ /* 0x000fe40000000000 */
[----:B------:R-:W1:Y:S08]  /*0140*/  I2F.RP R0, R9 ;  /* 0x0000000900007306 */ /* 0x000e700000209400 */
[----:B-1----:R-:W1:Y:S02]  /*0150*/  MUFU.RCP R0, R0 ;  /* 0x0000000000007308 */ /* 0x002e640000001000 */
[----:B-1----:R-:W-:-:S02]  /*0160*/  VIADD R2, R0, 0xffffffe ;  /* 0x0ffffffe00027836 */ /* 0x002fc40000000000 */
[----:B------:R-:W-:-:S04]  /*0170*/  IMAD.MOV R0, RZ, RZ, -R10 ;  /* 0x000000ffff007224 */ /* 0x000fc800078e0a0a */
[----:B------:R1:W2:Y:S02]  /*0180*/  F2I.FTZ.U32.TRUNC.NTZ R3, R2 ;  /* 0x0000000200037305 */ /* 0x0002a4000021f000 */
[----:B-1----:R-:W-:Y:S02]  /*0190*/  IMAD.MOV.U32 R2, RZ, RZ, RZ ;  /* 0x000000ffff027224 */ /* 0x002fe400078e00ff */
[----:B--2---:R-:W-:-:S04]  /*01a0*/  IMAD.MOV R4, RZ, RZ, -R3 ;  /* 0x000000ffff047224 */ /* 0x004fc800078e0a03 */
[----:B------:R-:W-:Y:S02]  /*01b0*/  IMAD R11, R4, R9, RZ ;  /* 0x00000009040b7224 */ /* 0x000fe400078e02ff */
[----:B------:R-:W-:Y:S02]  /*01c0*/  IMAD.MOV.U32 R4, RZ, RZ, R8 ;  /* 0x000000ffff047224 */ /* 0x000fe400078e0008 */
[----:B------:R-:W-:-:S06]  /*01d0*/  IMAD.HI.U32 R3, R3, R11, R2 ;  /* 0x0000000b03037227 */ /* 0x000fcc00078e0002 */
[----:B------:R-:W-:-:S04]  /*01e0*/  IMAD.HI.U32 R3, R3, R4, RZ ;  /* 0x0000000403037227 */ /* 0x000fc800078e00ff */
[----:B------:R-:W-:Y:S01]  /*01f0*/  IMAD R0, R3, R0, R4 ;  /* 0x0000000003007224 */ /* 0x000fe200078e0204 */
[----:B------:R-:W-:-:S04]  /*0200*/  IABS R4, R141 ;  /* 0x0000008d00047213 */ /* 0x000fc80000000000 */
[----:B------:R-:W-:-:S13]  /*0210*/  ISETP.GT.U32.AND P1, PT, R9, R0, PT ;  /* 0x000000000900720c */ /* 0x000fda0003f24070 */
[----:B------:R-:W-:Y:S02]  /*0220*/  @!P1 IMAD.IADD R0, R0, 0x1, -R9 ;  /* 0x0000000100009824 */ /* 0x000fe400078e0a09 */
[----:B------:R-:W-:Y:S01]  /*0230*/  @!P1 VIADD R3, R3, 0x1 ;  /* 0x0000000103039836 */ /* 0x000fe20000000000 */
[----:B------:R-:W-:Y:S02]  /*0240*/  ISETP.NE.AND P1, PT, R6, RZ, PT ;  /* 0x000000ff0600720c */ /* 0x000fe40003f25270 */
[----:B------:R-:W-:Y:S02]  /*0250*/  ISETP.GE.U32.AND P0, PT, R0, R9, PT ;  /* 0x000000090000720c */ /* 0x000fe40003f06070 */
[----:B------:R-:W-:-:S04]  /*0260*/  LOP3.LUT R0, R7, R6, RZ, 0x3c, !PT ;  /* 0x0000000607007212 */ /* 0x000fc800078e3cff */
[----:B------:R-:W-:Y:S01]  /*0270*/  ISETP.GE.AND P2, PT, R0, RZ, PT ;  /* 0x000000ff0000720c */ /* 0x000fe20003f46270 */
[----:B------:R-:W-:-:S06]  /*0280*/  VIADD R0, R140, 0x3f ;  /* 0x0000003f8c007836 */ /* 0x000fcc0000000000 */
[----:B------:R-:W-:-:S04]  /*0290*/  @P0 VIADD R3, R3, 0x1 ;  /* 0x0000000103030836 */ /* 0x000fc80000000000 */
[----:B------:R-:W-:Y:S01]  /*02a0*/  IMAD.MOV.U32 R2, RZ, RZ, R3 ;  /* 0x000000ffff027224 */ /* 0x000fe200078e0003 */
[----:B------:R-:W-:-:S03]  /*02b0*/  SHF.R.S32.HI R3, RZ, 0x1f, R0 ;  /* 0x0000001fff037819 */ /* 0x000fc60000011400 */
[----:B------:R-:W-:Y:S01]  /*02c0*/  @!P2 IMAD.MOV R2, RZ, RZ, -R2 ;  /* 0x000000ffff02a224 */ /* 0x000fe200078e0a02 */
[----:B------:R-:W-:Y:S02]  /*02d0*/  @!P1 LOP3.LUT R2, RZ, R6, RZ, 0x33, !PT ;  /* 0x00000006ff029212 */ /* 0x000fe400078e33ff */
[----:B------:R-:W-:-:S03]  /*02e0*/  LEA.HI R3, R3, R0, RZ, 0x6 ;  /* 0x0000000003037211 */ /* 0x000fc600078f30ff */
[----:B------:R-:W-:Y:S02]  /*02f0*/  IMAD.SHL.U32 R14, R2, 0x8, RZ ;  /* 0x00000008020e7824 */ /* 0x000fe400078e00ff */
[----:B------:R-:W-:-:S03]  /*0300*/  IMAD.MOV R2, RZ, RZ, -R2 ;  /* 0x000000ffff027224 */ /* 0x000fc600078e0a02 */
[----:B------:R-:W-:Y:S01]  /*0310*/  LEA.HI.SX32 R3, R3, -R14, 0x1a ;  /* 0x8000000e03037211 */ /* 0x000fe200078fd2ff */
[----:B------:R-:W-:Y:S01]  /*0320*/  IMAD R15, R6, R2, R7 ;  /* 0x00000002060f7224 */ /* 0x000fe200078e0207 */
[----:B------:R-:W-:Y:S01]  /*0330*/  IABS R6, R140 ;  /* 0x0000008c00067213 */ /* 0x000fe20000000000 */
[----:B------:R-:W-:Y:S01]  /*0340*/  IMAD.MOV.U32 R2, RZ, RZ, RZ ;  /* 0x000000ffff027224 */ /* 0x000fe200078e00ff */
[----:B------:R-:W-:Y:S01]  /*0350*/  VIMNMX R16, R3, 0x8, PT ;  /* 0x0000000803107848 */ /* 0x000fe20003fe0100 */
[----:B------:R-:W1:Y:S03]  /*0360*/  I2F.RP R7, R4 ;  /* 0x0000000400077306 */ /* 0x000e660000209400 */
[----:B------:R-:W-:-:S05]  /*0370*/  IABS R9, R16 ;  /* 0x0000001000097213 */ /* 0x000fca0000000000 */
[----:B------:R-:W2:Y:S08]  /*0380*/  I2F.RP R0, R9 ;  /* 0x0000000900007306 */ /* 0x000eb00000209400 */
[----:B-1----:R-:W-:Y:S08]  /*0390*/  MUFU.RCP R7, R7 ;  /* 0x0000000700077308 */ /* 0x002ff00000001000 */
[----:B--2---:R-:W1:Y:S02]  /*03a0*/  MUFU.RCP R0, R0 ;  /* 0x0000000000007308 */ /* 0x004e640000001000 */
[----:B-1----:R-:W-:Y:S01]  /*03b0*/  VIADD R3, R0, 0xffffffe ;  /* 0x0ffffffe00037836 */ /* 0x002fe20000000000 */
[----:B------:R-:W-:-:S05]  /*03c0*/  IABS R0, R15 ;  /* 0x0000000f00007213 */ /* 0x000fca0000000000 */
[----:B------:R-:W1:Y:S02]  /*03d0*/  F2I.FTZ.U32.TRUNC.NTZ R3, R3 ;  /* 0x0000000300037305 */ /* 0x000e64000021f000 */
[----:B-1----:R-:W-:-:S04]  /*03e0*/  IMAD.MOV R8, RZ, RZ, -R3 ;  /* 0x000000ffff087224 */ /* 0x002fc800078e0a03 */
[----:B------:R-:W-:Y:S01]  /*03f0*/  IMAD R11, R8, R9, RZ ;  /* 0x00000009080b7224 */ /* 0x000fe200078e02ff */
[----:B------:R-:W-:-:S03]  /*0400*/  IABS R8, R16 ;  /* 0x0000001000087213 */ /* 0x000fc60000000000 */
[----:B------:R-:W-:Y:S02]  /*0410*/  IMAD.HI.U32 R2, R3, R11, R2 ;  /* 0x0000000b03027227 */ /* 0x000fe400078e0002 */
[----:B------:R-:W1:Y:S02]  /*0420*/  I2F.RP R3, R6 ;  /* 0x0000000600037306 */ /* 0x000e640000209400 */
[----:B------:R-:W-:Y:S02]  /*0430*/  IMAD.MOV.U32 R11, RZ, RZ, R0 ;  /* 0x000000ffff0b7224 */ /* 0x000fe400078e0000 */
[----:B------:R-:W-:Y:S02]  /*0440*/  IMAD.MOV R0, RZ, RZ, -R8 ;  /* 0x000000ffff007224 */ /* 0x000fe400078e0a08 */
[----:B------:R-:W-:-:S04]  /*0450*/  IMAD.HI.U32 R2, R2, R11, RZ ;  /* 0x0000000b02027227 */ /* 0x000fc800078e00ff */
[----:B------:R-:W-:Y:S02]  /*0460*/  IMAD R0, R2, R0, R11 ;  /* 0x0000000002007224 */ /* 0x000fe400078e020b */
[----:B------:R-:W-:Y:S02]  /*0470*/  VIADD R8, R7, 0xffffffe ;  /* 0x0ffffffe07087836 */ /* 0x000fe40000000000 */
[----:B------:R-:W-:Y:S01]  /*0480*/  IMAD.SHL.U32 R7, R109, 0x80, RZ ;  /* 0x000000806d077824 */ /* 0x000fe200078e00ff */
[----:B------:R-:W-:Y:S01]  /*0490*/  ISETP.GT.U32.AND P1, PT, R9, R0, PT ;  /* 0x000000000900720c */ /* 0x000fe20003f24070 */
[----:B-1----:R-:W1:-:S12]  /*04a0*/  MUFU.RCP R3, R3 ;  /* 0x0000000300037308 */ /* 0x002e580000001000 */
[----:B------:R-:W-:Y:S02]  /*04b0*/  @!P1 IMAD.IADD R0, R0, 0x1, -R9 ;  /* 0x0000000100009824 */ /* 0x000fe400078e0a09 */
[----:B------:R-:W-:Y:S01]  /*04c0*/  @!P1 VIADD R2, R2, 0x1 ;  /* 0x0000000102029836 */ /* 0x000fe20000000000 */
[----:B------:R-:W-:Y:S02]  /*04d0*/  ISETP.NE.AND P1, PT, R16, RZ, PT ;  /* 0x000000ff1000720c */ /* 0x000fe40003f25270 */
[----:B------:R-:W-:Y:S01]  /*04e0*/  ISETP.GE.U32.AND P0, PT, R0, R9, PT ;  /* 0x000000090000720c */ /* 0x000fe20003f06070 */
[----:B-1----:R-:W-:Y:S01]  /*04f0*/  VIADD R3, R3, 0xffffffe ;  /* 0x0ffffffe03037836 */ /* 0x002fe20000000000 */
[----:B------:R-:W-:Y:S01]  /*0500*/  LOP3.LUT R0, R15, R16, RZ, 0x3c, !PT ;  /* 0x000000100f007212 */ /* 0x000fe200078e3cff */
[----:B------:R1:W2:Y:S03]  /*0510*/  F2I.FTZ.U32.TRUNC.NTZ R9, R8 ;  /* 0x0000000800097305 */ /* 0x0002a6000021f000 */
[----:B------:R-:W-:-:S02]  /*0520*/  ISETP.GE.AND P2, PT, R0, RZ, PT ;  /* 0x000000ff0000720c */ /* 0x000fc40003f46270 */
[----:B------:R-:W-:-:S03]  /*0530*/  LOP3.LUT R0, R12, 0x40, RZ, 0xc0, !PT ;  /* 0x000000400c007812 */ /* 0x000fc600078ec0ff */
[----:B------:R-:W3:Y:S01]  /*0540*/  F2I.FTZ.U32.TRUNC.NTZ R3, R3 ;  /* 0x0000000300037305 */ /* 0x000ee2000021f000 */
[----:B------:R-:W-:Y:S01]  /*0550*/  LEA.HI R79, R0, R7, RZ, 0x1c ;  /* 0x00000007004f7211 */ /* 0x000fe200078fe0ff */
[----:B------:R-:W-:Y:S01]  /*0560*/  @P0 VIADD R2, R2, 0x1 ;  /* 0x0000000102020836 */ /* 0x000fe20000000000 */
[----:B------:R-:W-:Y:S01]  /*0570*/  SHF.R.U32.HI R0, RZ, 0x6, R12 ;  /* 0x00000006ff007819 */ /* 0x000fe2000001160c */
[----:B-1----:R-:W-:Y:S02]  /*0580*/  IMAD.MOV.U32 R8, RZ, RZ, RZ ;  /* 0x000000ffff087224 */ /* 0x002fe400078e00ff */
[----:B------:R-:W-:Y:S01]  /*0590*/  IMAD.MOV.U32 R10, RZ, RZ, R2 ;  /* 0x000000ffff0a7224 */ /* 0x000fe200078e0002 */
[----:B------:R-:W-:Y:S01]  /*05a0*/  SHF.R.S32.HI R2, RZ, 0x6, R12 ;  /* 0x00000006ff027819 */ /* 0x000fe2000001140c */
[----:B--2---:R-:W-:Y:S01]  /*05b0*/  IMAD.MOV R11, RZ, RZ, -R9 ;  /* 0x000000ffff0b7224 */ /* 0x004fe200078e0a09 */
[----:B------:R-:W-:Y:S01]  /*05c0*/  SGXT.U32 R0, R0, 0x1 ;  /* 0x000000010000781a */ /* 0x000fe20000000000 */
[----:B------:R-:W-:Y:S01]  /*05d0*/  @!P2 IMAD.MOV R10, RZ, RZ, -R10 ;  /* 0x000000ffff0aa224 */ /* 0x000fe200078e0a0a */
[----:B------:R-:W-:Y:S01]  /*05e0*/  @!P1 LOP3.LUT R10, RZ, R16, RZ, 0x33, !PT ;  /* 0x00000010ff0a9212 */ /* 0x000fe200078e33ff */
[----:B------:R-:W-:Y:S01]  /*05f0*/  IMAD R7, R11, R4, RZ ;  /* 0x000000040b077224 */ /* 0x000fe200078e02ff */
[----:B------:R-:W-:Y:S01]  /*0600*/  SGXT R2, R2, 0x1 ;  /* 0x000000010202781a */ /* 0x000fe20000000200 */
[----:B---3--:R-:W-:-:S02]  /*0610*/  IMAD.MOV R11, RZ, RZ, -R3 ;  /* 0x000000ffff0b7224 */ /* 0x008fc400078e0a03 */
[----:B------:R-:W-:Y:S01]  /*0620*/  IMAD.SHL.U32 R177, R10, 0x40, RZ ;  /* 0x000000400ab17824 */ /* 0x000fe200078e00ff */
[----:B------:R-:W-:Y:S01]  /*0630*/  LOP3.LUT R2, R2, 0x90, RZ, 0xc0, !PT ;  /* 0x0000009002027812 */ /* 0x000fe200078ec0ff */
[----:B------:R-:W-:-:S03]  /*0640*/  IMAD.HI.U32 R8, R9, R7, R8 ;  /* 0x0000000709087227 */ /* 0x000fc600078e0008 */
[C---:B------:R-:W-:Y:S01]  /*0650*/  LOP3.LUT R56, R177.reuse, R0, RZ, 0xfc, !PT ;  /* 0x00000000b1387212 */ /* 0x040fe200078efcff */
[----:B------:R-:W-:Y:S01]  /*0660*/  IMAD.SHL.U32 R7, R12, 0x4, RZ ;  /* 0x000000040c077824 */ /* 0x000fe200078e00ff */
[----:B------:R-:W-:Y:S01]  /*0670*/  LOP3.LUT R22, R177, 0x2, R0, 0xfe, !PT ;  /* 0x00000002b1167812 */ /* 0x000fe200078efe00 */
[----:B------:R-:W-:Y:S01]  /*0680*/  IMAD.MOV R9, RZ, RZ, -R10 ;  /* 0x000000ffff097224 */ /* 0x000fe200078e0a0a */
[----:B------:R-:W-:Y:S01]  /*0690*/  IABS R13, R56 ;  /* 0x00000038000d7213 */ /* 0x000fe20000000000 */
[----:B------:R-:W-:Y:S01]  /*06a0*/  IMAD R11, R11, R6, RZ ;  /* 0x000000060b0b7224 */ /* 0x000fe200078e02ff */
[----:B------:R-:W-:Y:S01]  /*06b0*/  LOP3.LUT R10, R2, 0x7c, R7, 0x78, !PT ;  /* 0x0000007c020a7812 */ /* 0x000fe200078e7807 */
[----:B------:R-:W-:Y:S01]  /*06c0*/  IMAD R7, R16, R9, R15 ;  /* 0x0000000910077224 */ /* 0x000fe200078e020f */
[----:B------:R-:W-:Y:S01]  /*06d0*/  IABS R15, R22 ;  /* 0x00000016000f7213 */ /* 0x000fe20000000000 */
[C---:B------:R-:W-:Y:S01]  /*06e0*/  IMAD.HI.U32 R9, R8.reuse, R13, RZ ;  /* 0x0000000d08097227 */ /* 0x040fe200078e00ff */
[C-C-:B------:R-:W-:Y:S01]  /*06f0*/  LOP3.LUT R18, R177.reuse, 0x4, R0.reuse, 0xfe, !PT ;  /* 0x00000004b1127812 */ /* 0x140fe200078efe00 */
[----:B------:R-:W-:Y:S01]  /*0700*/  STL [R1+0xc], R56 ;  /* 0x00000c3801007387 */ /* 0x000fe20000100800 */
[C-C-:B------:R-:W-:Y:S01]  /*0710*/  LOP3.LUT R205, R177.reuse, 0x6, R0.reuse, 0xfe, !PT ;  /* 0x00000006b1cd7812 */ /* 0x140fe200078efe00 */
[----:B------:R-:W-:Y:S01]  /*0720*/  IMAD.MOV.U32 R2, RZ, RZ, RZ ;  /* 0x000000ffff027224 */ /* 0x000fe200078e00ff */
[----:B------:R-:W-:Y:S01]  /*0730*/  IABS R17, R18 ;  /* 0x0000001200117213 */ /* 0x000fe20000000000 */
[----:B------:R-:W-:Y:S01]  /*0740*/  IMAD.MOV R9, RZ, RZ, -R9 ;  /* 0x000000ffff097224 */ /* 0x000fe200078e0a09 */
[----:B------:R-:W-:Y:S01]  /*0750*/  LOP3.LUT R203, R177, 0x8, R0, 0xfe, !PT ;  /* 0x00000008b1cb7812 */ /* 0x000fe200078efe00 */
[----:B------:R-:W-:Y:S01]  /*0760*/  IMAD.HI.U32 R2, R3, R11, R2 ;  /* 0x0000000b03027227 */ /* 0x000fe200078e0002 */
[----:B------:R-:W-:Y:S01]  /*0770*/  IABS R19, R205 ;  /* 0x000000cd00137213 */ /* 0x000fe20000000000 */
[----:B------:R-:W-:Y:S01]  /*0780*/  STL [R1+0x8], R22 ;  /* 0x0000081601007387 */ /* 0x000fe20000100800 */
[C-C-:B------:R-:W-:Y:S01]  /*0790*/  LOP3.LUT R202, R177.reuse, 0xa, R0.reuse, 0xfe, !PT ;  /* 0x0000000ab1ca7812 */ /* 0x140fe200078efe00 */
[----:B------:R-:W-:Y:S01]  /*07a0*/  IMAD.HI.U32 R3, R8, R15, RZ ;  /* 0x0000000f08037227 */ /* 0x000fe200078e00ff */
[----:B------:R-:W-:Y:S01]  /*07b0*/  IABS R21, R203 ;  /* 0x000000cb00157213 */ /* 0x000fe20000000000 */
[----:B------:R-:W-:Y:S01]  /*07c0*/  STL [R1+0x4], R18 ;  /* 0x0000041201007387 */ /* 0x000fe20000100800 */
[----:B------:R-:W-:Y:S01]  /*07d0*/  IABS R25, R202 ;  /* 0x000000ca00197213 */ /* 0x000fe20000000000 */
[----:B------:R-:W-:Y:S01]  /*07e0*/  IMAD R11, R4, R9, R13 ;  /* 0x00000009040b7224 */ /* 0x000fe200078e020d */
[C-C-:B------:R-:W-:Y:S01]  /*07f0*/  LOP3.LUT R201, R177.reuse, 0xc, R0.reuse, 0xfe, !PT ;  /* 0x0000000cb1c97812 */ /* 0x140fe200078efe00 */
[----:B------:R-:W-:Y:S01]  /*0800*/  IMAD.MOV R13, RZ, RZ, -R3 ;  /* 0x000000ffff0d7224 */ /* 0x000fe200078e0a03 */
[----:B------:R-:W-:Y:S01]  /*0810*/  LOP3.LUT R200, R177, 0xe, R0, 0xfe, !PT ;  /* 0x0000000eb1c87812 */ /* 0x000fe200078efe00 */
[----:B------:R-:W-:Y:S01]  /*0820*/  IMAD.HI.U32 R3, R8, R17, RZ ;  /* 0x0000001108037227 */ /* 0x000fe200078e00ff */
[----:B------:R-:W-:-:S02]  /*0830*/  IABS R27, R201 ;  /* 0x000000c9001b7213 */ /* 0x000fc40000000000 */
[C-C-:B------:R-:W-:Y:S01]  /*0840*/  LOP3.LUT R199, R177.reuse, 0x10, R0.reuse, 0xfe, !PT ;  /* 0x00000010b1c77812 */ /* 0x140fe200078efe00 */
[----:B------:R-:W-:Y:S01]  /*0850*/  IMAD R13, R4, R13, R15 ;  /* 0x0000000d040d7224 */ /* 0x000fe200078e020f */
[----:B------:R-:W-:Y:S01]  /*0860*/  IABS R29, R200 ;  /* 0x000000c8001d7213 */ /* 0x000fe20000000000 */
[C---:B------:R-:W-:Y:S01]  /*0870*/  IMAD.HI.U32 R9, R8.reuse, R19, RZ ;  /* 0x0000001308097227 */ /* 0x040fe200078e00ff */
[C-C-:B------:R-:W-:Y:S02]  /*0880*/  LOP3.LUT R198, R177.reuse, 0x12, R0.reuse, 0xfe, !PT ;  /* 0x00000012b1c67812 */ /* 0x140fe400078efe00 */
[----:B------:R-:W-:Y:S01]  /*0890*/  IABS R31, R199 ;  /* 0x000000c7001f7213 */ /* 0x000fe20000000000 */
[----:B------:R-:W-:Y:S01]  /*08a0*/  IMAD.MOV R15, RZ, RZ, -R3 ;  /* 0x000000ffff0f7224 */ /* 0x000fe200078e0a03 */
[----:B------:R-:W-:Y:S01]  /*08b0*/  LOP3.LUT R197, R177, 0x14, R0, 0xfe, !PT ;  /* 0x00000014b1c57812 */ /* 0x000fe200078efe00 */
[----:B------:R-:W-:Y:S01]  /*08c0*/  IMAD.HI.U32 R3, R8, R21, RZ ;  /* 0x0000001508037227 */ /* 0x000fe200078e00ff */
[----:B------:R-:W-:-:S02]  /*08d0*/  IABS R33, R198 ;  /* 0x000000c600217213 */ /* 0x000fc40000000000 */
[----:B------:R-:W-:Y:S01]  /*08e0*/  IABS R35, R197 ;  /* 0x000000c500237213 */ /* 0x000fe20000000000 */
[----:B------:R-:W-:Y:S01]  /*08f0*/  IMAD.IADD R7, R14, 0x1, R7 ;  /* 0x000000010e077824 */ /* 0x000fe200078e0207 */
[C-C-:B------:R-:W-:Y:S01]  /*0900*/  LOP3.LUT R196, R177.reuse, 0x16, R0.reuse, 0xfe, !PT ;  /* 0x00000016b1c47812 */ /* 0x140fe200078efe00 */
[----:B------:R-:W-:Y:S01]  /*0910*/  IMAD.MOV R14, RZ, RZ, -R9 ;  /* 0x000000ffff0e7224 */ /* 0x000fe200078e0a09 */
[C-C-:B------:R-:W-:Y:S01]  /*0920*/  LOP3.LUT R195, R177.reuse, 0x18, R0.reuse, 0xfe, !PT ;  /* 0x00000018b1c37812 */ /* 0x140fe200078efe00 */
[----:B------:R-:W-:Y:S01]  /*0930*/  IMAD.HI.U32 R9, R8, R25, RZ ;  /* 0x0000001908097227 */ /* 0x000fe200078e00ff */
[----:B------:R-:W-:Y:S02]  /*0940*/  IABS R37, R196 ;  /* 0x000000c400257213 */ /* 0x000fe40000000000 */
[C-C-:B------:R-:W-:Y:S01]  /*0950*/  LOP3.LUT R194, R177.reuse, 0x1a, R0.reuse, 0xfe, !PT ;  /* 0x0000001ab1c27812 */ /* 0x140fe200078efe00 */
[----:B------:R-:W-:Y:S01]  /*0960*/  IMAD.MOV R3, RZ, RZ, -R3 ;  /* 0x000000ffff037224 */ /* 0x000fe200078e0a03 */
[----:B------:R-:W-:Y:S01]  /*0970*/  IABS R39, R195 ;  /* 0x000000c300277213 */ /* 0x000fe20000000000 */
[C---:B------:R-:W-:Y:S01]  /*0980*/  IMAD R15, R4.reuse, R15, R17 ;  /* 0x0000000f040f7224 */ /* 0x040fe200078e0211 */
[C-C-:B------:R-:W-:Y:S01]  /*0990*/  LOP3.LUT R193, R177.reuse, 0x1c, R0.reuse, 0xfe, !PT ;  /* 0x0000001cb1c17812 */ /* 0x140fe200078efe00 */
[C---:B------:R-:W-:Y:S01]  /*09a0*/  IMAD R17, R4.reuse, R14, R19 ;  /* 0x0000000e04117224 */ /* 0x040fe200078e0213 */
[----:B------:R-:W-:Y:S01]  /*09b0*/  IABS R41, R194 ;  /* 0x000000c200297213 */ /* 0x000fe20000000000 */
[----:B------:R-:W-:Y:S01]  /*09c0*/  IMAD.MOV R9, RZ, RZ, -R9 ;  /* 0x000000ffff097224 */ /* 0x000fe200078e0a09 */
[----:B------:R-:W-:Y:S01]  /*09d0*/  LOP3.LUT R192, R177, 0x1e, R0, 0xfe, !PT ;  /* 0x0000001eb1c07812 */ /* 0x000fe200078efe00 */
[----:B------:R-:W-:Y:S01]  /*09e0*/  IMAD R19, R4, R3, R21 ;  /* 0x0000000304137224 */ /* 0x000fe200078e0215 */
[----:B------:R-:W-:Y:S01]  /*09f0*/  IABS R43, R193 ;  /* 0x000000c1002b7213 */ /* 0x000fe20000000000 */
[----:B------:R-:W-:Y:S01]  /*0a00*/  IMAD.HI.U32 R3, R8, R27, RZ ;  /* 0x0000001b08037227 */ /* 0x000fe200078e00ff */
[----:B------:R-:W-:-:S02]  /*0a10*/  IABS R45, R192 ;  /* 0x000000c0002d7213 */ /* 0x000fc40000000000 */
[C-C-:B------:R-:W-:Y:S01]  /*0a20*/  LOP3.LUT R191, R177.reuse, 0x20, R0.reuse, 0xfe, !PT ;  /* 0x00000020b1bf7812 */ /* 0x140fe200078efe00 */
[----:B------:R-:W-:Y:S01]  /*0a30*/  IMAD R25, R4, R9, R25 ;  /* 0x0000000904197224 */ /* 0x000fe200078e0219 */
[C-C-:B------:R-:W-:Y:S01]  /*0a40*/  LOP3.LUT R190, R177.reuse, 0x22, R0.reuse, 0xfe, !PT ;  /* 0x00000022b1be7812 */ /* 0x140fe200078efe00 */
[----:B------:R-:W-:Y:S01]  /*0a50*/  IMAD.MOV R9, RZ, RZ, -R3 ;  /* 0x000000ffff097224 */ /* 0x000fe200078e0a03 */
[----:B------:R-:W-:Y:S01]  /*0a60*/  IABS R47, R191 ;  /* 0x000000bf002f7213 */ /* 0x000fe20000000000 */
[----:B------:R-:W-:Y:S01]  /*0a70*/  IMAD.HI.U32 R3, R8, R29, RZ ;  /* 0x0000001d08037227 */ /* 0x000fe200078e00ff */
[C-C-:B------:R-:W-:Y:S02]  /*0a80*/  LOP3.LUT R189, R177.reuse, 0x24, R0.reuse, 0xfe, !PT ;  /* 0x00000024b1bd7812 */ /* 0x140fe400078efe00 */
[----:B------:R-:W-:Y:S01]  /*0a90*/  IABS R49, R190 ;  /* 0x000000be00317213 */ /* 0x000fe20000000000 */
[----:B------:R-:W-:Y:S01]  /*0aa0*/  IMAD R27, R4, R9, R27 ;  /* 0x00000009041b7224 */ /* 0x000fe200078e021b */
[----:B------:R-:W-:Y:S01]  /*0ab0*/  LOP3.LUT R188, R177, 0x26, R0, 0xfe, !PT ;  /* 0x00000026b1bc7812 */ /* 0x000fe200078efe00 */
[----:B------:R-:W-:Y:S01]  /*0ac0*/  IMAD.HI.U32 R9, R8, R31, RZ ;  /* 0x0000001f08097227 */ /* 0x000fe200078e00ff */
[----:B------:R-:W-:-:S02]  /*0ad0*/  IABS R51, R189 ;  /* 0x000000bd00337213 */ /* 0x000fc40000000000 */
[C-C-:B------:R-:W-:Y:S01]  /*0ae0*/  LOP3.LUT R187, R177.reuse, 0x28, R0.reuse, 0xfe, !PT ;  /* 0x00000028b1bb7812 */ /* 0x140fe200078efe00 */
[----:B------:R-:W-:Y:S01]  /*0af0*/  IMAD.MOV R14, RZ, RZ, -R3 ;  /* 0x000000ffff0e7224 */ /* 0x000fe200078e0a03 */
[----:B------:R-:W-:Y:S01]  /*0b00*/  IABS R53, R188 ;  /* 0x000000bc00357213 */ /* 0x000fe20000000000 */
[C---:B------:R-:W-:Y:S01]  /*0b10*/  IMAD.HI.U32 R3, R8.reuse, R33, RZ ;  /* 0x0000002108037227 */ /* 0x040fe200078e00ff */
[----:B------:R-:W-:Y:S02]  /*0b20*/  IABS R55, R187 ;  /* 0x000000bb00377213 */ /* 0x000fe40000000000 */
[C-C-:B------:R-:W-:Y:S01]  /*0b30*/  LOP3.LUT R186, R177.reuse, 0x2a, R0.reuse, 0xfe, !PT ;  /* 0x0000002ab1ba7812 */ /* 0x140fe200078efe00 */
[----:B------:R-:W-:Y:S01]  /*0b40*/  IMAD.MOV R16, RZ, RZ, -R9 ;  /* 0x000000ffff107224 */ /* 0x000fe200078e0a09 */
[----:B------:R-:W-:Y:S01]  /*0b50*/  LOP3.LUT R185, R177, 0x2c, R0, 0xfe, !PT ;  /* 0x0000002cb1b97812 */ /* 0x000fe200078efe00 */
[----:B------:R-:W-:Y:S01]  /*0b60*/  IMAD.HI.U32 R9, R8, R35, RZ ;  /* 0x0000002308097227 */ /* 0x000fe200078e00ff */
[----:B------:R-:W-:-:S02]  /*0b70*/  IABS R57, R186 ;  /* 0x000000ba00397213 */ /* 0x000fc40000000000 */
[C-C-:B------:R-:W-:Y:S01]  /*0b80*/  LOP3.LUT R184, R177.reuse, 0x2e, R0.reuse, 0xfe, !PT ;  /* 0x0000002eb1b87812 */ /* 0x140fe200078efe00 */
[----:B------:R-:W-:Y:S01]  /*0b90*/  IMAD.MOV R3, RZ, RZ, -R3 ;  /* 0x000000ffff037224 */ /* 0x000fe200078e0a03 */
[----:B------:R-:W-:Y:S01]  /*0ba0*/  IABS R59, R185 ;  /* 0x000000b9003b7213 */ /* 0x000fe20000000000 */
[----:B------:R-:W-:Y:S01]  /*0bb0*/  IMAD.MOV R9, RZ, RZ, -R9 ;  /* 0x000000ffff097224 */ /* 0x000fe200078e0a09 */
[C-C-:B------:R-:W-:Y:S01]  /*0bc0*/  LOP3.LUT R183, R177.reuse, 0x30, R0.reuse, 0xfe, !PT ;  /* 0x00000030b1b77812 */ /* 0x140fe200078efe00 */
[----:B------:R-:W-:Y:S01]  /*0bd0*/  IMAD R33, R4, R3, R33 ;  /* 0x0000000304217224 */ /* 0x000fe200078e0221 */
[----:B------:R-:W-:Y:S01]  /*0be0*/  IABS R61, R184 ;  /* 0x000000b8003d7213 */ /* 0x000fe20000000000 */
[----:B------:R-:W-:Y:S01]  /*0bf0*/  IMAD.HI.U32 R3, R8, R37, RZ ;  /* 0x0000002508037227 */ /* 0x000fe200078e00ff */
[C-C-:B------:R-:W-:Y:S02]  /*0c00*/  LOP3.LUT R182, R177.reuse, 0x32, R0.reuse, 0xfe, !PT ;  /* 0x00000032b1b67812 */ /* 0x140fe400078efe00 */
[----:B------:R-:W-:Y:S01]  /*0c10*/  IABS R63, R183 ;  /* 0x000000b7003f7213 */ /* 0x000fe20000000000 */
[----:B------:R-:W-:Y:S01]  /*0c20*/  IMAD R35, R4, R9, R35 ;  /* 0x0000000904237224 */ /* 0x000fe200078e0223 */
[----:B------:R-:W-:Y:S01]  /*0c30*/  IABS R65, R182 ;  /* 0x000000b600417213 */ /* 0x000fe20000000000 */
[----:B------:R-:W-:Y:S01]  /*0c40*/  IMAD.MOV R9, RZ, RZ, -R3 ;  /* 0x000000ffff097224 */ /* 0x000fe200078e0a03 */
[C-C-:B------:R-:W-:Y:S01]  /*0c50*/  LOP3.LUT R181, R177.reuse, 0x34, R0.reuse, 0xfe, !PT ;  /* 0x00000034b1b57812 */ /* 0x140fe200078efe00 */
[----:B------:R-:W-:Y:S01]  /*0c60*/  IMAD.HI.U32 R3, R8, R39, RZ ;  /* 0x0000002708037227 */ /* 0x000fe200078e00ff */
[----:B------:R-:W-:-:S02]  /*0c70*/  LOP3.LUT R176, R177, 0x3e, R0, 0xfe, !PT ;  /* 0x0000003eb1b07812 */ /* 0x000fc400078efe00 */
[----:B------:R-:W-:Y:S01]  /*0c80*/  IABS R67, R181 ;  /* 0x000000b500437213 */ /* 0x000fe20000000000 */
[C---:B------:R-:W-:Y:S01]  /*0c90*/  IMAD R29, R4.reuse, R14, R29 ;  /* 0x0000000e041d7224 */ /* 0x040fe200078e021d */
[----:B------:R-:W-:Y:S01]  /*0ca0*/  IABS R77, R176 ;  /* 0x000000b0004d7213 */ /* 0x000fe20000000000 */
[C---:B------:R-:W-:Y:S01]  /*0cb0*/  IMAD R37, R4.reuse, R9, R37 ;  /* 0x0000000904257224 */ /* 0x040fe200078e0225 */
[----:B------:R-:W-:Y:S01]  /*0cc0*/  ISETP.GT.U32.AND P1, PT, R4, R13, PT ;  /* 0x0000000d0400720c */ /* 0x000fe20003f24070 */
[----:B------:R-:W-:Y:S01]  /*0cd0*/  IMAD.HI.U32 R9, R8, R41, RZ ;  /* 0x0000002908097227 */ /* 0x000fe200078e00ff */
[C---:B------:R-:W-:Y:S02]  /*0ce0*/  ISETP.GT.U32.AND P6, PT, R4.reuse, R15, PT ;  /* 0x0000000f0400720c */ /* 0x040fe40003fc4070 */
[C---:B------:R-:W-:Y:S01]  /*0cf0*/  ISETP.GT.U32.AND P4, PT, R4.reuse, R11, PT ;  /* 0x0000000b0400720c */ /* 0x040fe20003f84070 */
[----:B------:R-:W-:Y:S01]  /*0d00*/  IMAD.MOV R14, RZ, RZ, -R3 ;  /* 0x000000ffff0e7224 */ /* 0x000fe200078e0a03 */
[----:B------:R-:W-:Y:S01]  /*0d10*/  ISETP.GT.U32.AND P0, PT, R4, R17, PT ;  /* 0x000000110400720c */ /* 0x000fe20003f04070 */
[----:B------:R-:W-:Y:S01]  /*0d20*/  IMAD.HI.U32 R3, R8, R43, RZ ;  /* 0x0000002b08037227 */ /* 0x000fe200078e00ff */
[----:B------:R-:W-:-:S02]  /*0d30*/  ISETP.GT.U32.AND P2, PT, R4, R19, PT ;  /* 0x000000130400720c */ /* 0x000fc40003f44070 */
[C---:B------:R-:W-:Y:S01]  /*0d40*/  ISETP.GT.U32.AND P3, PT, R4.reuse, R25, PT ;  /* 0x000000190400720c */ /* 0x040fe20003f64070 */
[----:B------:R-:W-:Y:S01]  /*0d50*/  IMAD R31, R4, R16, R31 ;  /* 0x00000010041f7224 */ /* 0x000fe200078e021f */
[C-C-:B------:R-:W-:Y:S01]  /*0d60*/  LOP3.LUT R180, R177.reuse, 0x36, R0.reuse, 0xfe, !PT ;  /* 0x00000036b1b47812 */ /* 0x140fe200078efe00 */
[----:B------:R-:W-:Y:S01]  /*0d70*/  IMAD.MOV R16, RZ, RZ, -R9 ;  /* 0x000000ffff107224 */ /* 0x000fe200078e0a09 */
[C-C-:B------:R-:W-:Y:S01]  /*0d80*/  LOP3.LUT R179, R177.reuse, 0x38, R0.reuse, 0xfe, !PT ;  /* 0x00000038b1b37812 */ /* 0x140fe200078efe00 */
[----:B------:R-:W-:Y:S01]  /*0d90*/  IMAD.HI.U32 R9, R8, R45, RZ ;  /* 0x0000002d08097227 */ /* 0x000fe200078e00ff */
[----:B------:R-:W-:Y:S02]  /*0da0*/  IABS R69, R180 ;  /* 0x000000b400457213 */ /* 0x000fe40000000000 */
[----:B------:R-:W-:Y:S01]  /*0db0*/  IABS R71, R179 ;  /* 0x000000b300477213 */ /* 0x000fe20000000000 */
[----:B------:R-:W-:Y:S01]  /*0dc0*/  IMAD.MOV R3, RZ, RZ, -R3 ;  /* 0x000000ffff037224 */ /* 0x000fe200078e0a03 */
[C-C-:B------:R-:W-:Y:S01]  /*0dd0*/  LOP3.LUT R178, R177.reuse, 0x3a, R0.reuse, 0xfe, !PT ;  /* 0x0000003ab1b27812 */ /* 0x140fe200078efe00 */
[----:B------:R-:W-:Y:S01]  /*0de0*/  IMAD.MOV R9, RZ, RZ, -R9 ;  /* 0x000000ffff097224 */ /* 0x000fe200078e0a09 */
[----:B------:R-:W-:Y:S01]  /*0df0*/  LOP3.LUT R177, R177, 0x3c, R0, 0xfe, !PT ;  /* 0x0000003cb1b17812 */ /* 0x000fe200078efe00 */
[----:B------:R-:W-:Y:S01]  /*0e00*/  IMAD R43, R4, R3, R43 ;  /* 0x00000003042b7224 */ /* 0x000fe200078e022b */
[----:B------:R-:W-:Y:S01]  /*0e10*/  IABS R73, R178 ;  /* 0x000000b200497213 */ /* 0x000fe20000000000 */
[----:B------:R-:W-:Y:S01]  /*0e20*/  IMAD.HI.U32 R3, R8, R47, RZ ;  /* 0x0000002f08037227 */ /* 0x000fe200078e00ff */
[----:B------:R-:W-:-:S03]  /*0e30*/  IABS R75, R177 ;  /* 0x000000b1004b7213 */ /* 0x000fc60000000000 */
[----:B------:R-:W-:Y:S02]  /*0e40*/  IMAD R45, R4, R9, R45 ;  /* 0x00000009042d7224 */ /* 0x000fe400078e022d */
[----:B------:R-:W-:Y:S02]  /*0e50*/  IMAD.MOV R9, RZ, RZ, -R3 ;  /* 0x000000ffff097224 */ /* 0x000fe400078e0a03 */
[----:B------:R-:W-:-:S04]  /*0e60*/  IMAD.HI.U32 R3, R8, R49, RZ ;  /* 0x0000003108037227 */ /* 0x000fc800078e00ff */
[C---:B------:R-:W-:Y:S02]  /*0e70*/  IMAD R39, R4.reuse, R14, R39 ;  /* 0x0000000e04277224 */ /* 0x040fe400078e0227 */
[----:B------:R-:W-:Y:S02]  /*0e80*/  IMAD R47, R4, R9, R47 ;  /* 0x00000009042f7224 */ /* 0x000fe400078e022f */
[----:B------:R-:W-:-:S04]  /*0e90*/  IMAD.HI.U32 R9, R8, R51, RZ ;  /* 0x0000003308097227 */ /* 0x000fc800078e00ff */
[----:B------:R-:W-:Y:S02]  /*0ea0*/  IMAD.MOV R14, RZ, RZ, -R3 ;  /* 0x000000ffff0e7224 */ /* 0x000fe400078e0a03 */
[----:B------:R-:W-:-:S04]  /*0eb0*/  IMAD.HI.U32 R3, R8, R53, RZ ;  /* 0x0000003508037227 */ /* 0x000fc800078e00ff */
[----:B------:R-:W-:Y:S02]  /*0ec0*/  IMAD R41, R4, R16, R41 ;  /* 0x0000001004297224 */ /* 0x000fe400078e0229 */
[----:B------:R-:W-:Y:S02]  /*0ed0*/  IMAD.MOV R16, RZ, RZ, -R9 ;  /* 0x000000ffff107224 */ /* 0x000fe400078e0a09 */
[----:B------:R-:W-:-:S04]  /*0ee0*/  IMAD.HI.U32 R9, R8, R55, RZ ;  /* 0x0000003708097227 */ /* 0x000fc800078e00ff */
[----:B------:R-:W-:Y:S02]  /*0ef0*/  IMAD.MOV R3, RZ, RZ, -R3 ;  /* 0x000000ffff037224 */ /* 0x000fe400078e0a03 */
[----:B------:R-:W-:Y:S02]  /*0f00*/  IMAD.MOV R9, RZ, RZ, -R9 ;  /* 0x000000ffff097224 */ /* 0x000fe400078e0a09 */
[----:B------:R-:W-:Y:S02]  /*0f10*/  IMAD R53, R4, R3, R53 ;  /* 0x0000000304357224 */ /* 0x000fe400078e0235 */
[----:B------:R-:W-:-:S04]  /*0f20*/  IMAD.HI.U32 R3, R8, R57, RZ ;  /* 0x0000003908037227 */ /* 0x000fc800078e00ff */
        /* <DEDUP_REMOVED lines=15> */
[C---:B------:R-:W-:Y:S02]  /*1020*/  IMAD R65, R4.reuse, R9, R65 ;  /* 0x0000000904417224 */ /* 0x040fe400078e0241 */
[----:B------:R-:W-:Y:S02]  /*1030*/  IMAD.MOV R9, RZ, RZ, -R3 ;  /* 0x000000ffff097224 */ /* 0x000fe400078e0a03 */
[C---:B------:R-:W-:Y:S02]  /*1040*/  IMAD R61, R4.reuse, R16, R61 ;  /* 0x00000010043d7224 */ /* 0x040fe400078e023d */
[----:B------:R-:W-:Y:S02]  /*1050*/  IMAD R67, R4, R9, R67 ;  /* 0x0000000904437224 */ /* 0x000fe400078e0243 */
[----:B------:R-:W-:-:S04]  /*1060*/  IMAD.HI.U32 R9, R8, R77, RZ ;  /* 0x0000004d08097227 */ /* 0x000fc800078e00ff */
[----:B------:R-:W-:Y:S02]  /*1070*/  IMAD.MOV R16, RZ, RZ, -R9 ;  /* 0x000000ffff107224 */ /* 0x000fe400078e0a09 */
[--C-:B------:R-:W-:Y:S02]  /*1080*/  @!P1 IMAD.IADD R13, R13, 0x1, -R4.reuse ;  /* 0x000000010d0d9824 */ /* 0x100fe400078e0a04 */
[C---:B------:R-:W-:Y:S02]  /*1090*/  IMAD R77, R4.reuse, R16, R77 ;  /* 0x00000010044d7224 */ /* 0x040fe400078e024d */
[--C-:B------:R-:W-:Y:S02]  /*10a0*/  @!P6 IMAD.IADD R15, R15, 0x1, -R4.reuse ;  /* 0x000000010f0fe824 */ /* 0x100fe400078e0a04 */
[--C-:B------:R-:W-:Y:S01]  /*10b0*/  @!P4 IMAD.IADD R11, R11, 0x1, -R4.reuse ;  /* 0x000000010b0bc824 */ /* 0x100fe200078e0a04 */
[C---:B------:R-:W-:Y:S01]  /*10c0*/  ISETP.GT.U32.AND P5, PT, R4.reuse, R77, PT ;  /* 0x0000004d0400720c */ /* 0x040fe20003fa4070 */
[--C-:B------:R-:W-:Y:S01]  /*10d0*/  @!P0 IMAD.IADD R17, R17, 0x1, -R4.reuse ;  /* 0x0000000111118824 */ /* 0x100fe200078e0a04 */
[C---:B------:R-:W-:Y:S01]  /*10e0*/  ISETP.GT.U32.AND P0, PT, R4.reuse, R13, PT ;  /* 0x0000000d0400720c */ /* 0x040fe20003f04070 */
[--C-:B------:R-:W-:Y:S01]  /*10f0*/  @!P2 IMAD.IADD R19, R19, 0x1, -R4.reuse ;  /* 0x000000011313a824 */ /* 0x100fe200078e0a04 */
[C---:B------:R-:W-:Y:S01]  /*1100*/  ISETP.GT.U32.AND P2, PT, R4.reuse, R15, PT ;  /* 0x0000000f0400720c */ /* 0x040fe20003f44070 */
[----:B------:R-:W-:Y:S01]  /*1110*/  @!P3 IMAD.IADD R25, R25, 0x1, -R4 ;  /* 0x000000011919b824 */ /* 0x000fe200078e0a04 */
[----:B------:R-:W-:Y:S01]  /*1120*/  ISETP.GT.U32.AND P3, PT, R4, R17, PT ;  /* 0x000000110400720c */ /* 0x000fe20003f64070 */
[----:B------:R-:W-:Y:S01]  /*1130*/  IMAD.HI.U32 R3, R8, R69, RZ ;  /* 0x0000004508037227 */ /* 0x000fe200078e00ff */
[----:B------:R-:W-:-:S03]  /*1140*/  ISETP.GT.U32.AND P1, PT, R4, R11, PT ;  /* 0x0000000b0400720c */ /* 0x000fc60003f24070 */
[C---:B------:R-:W-:Y:S02]  /*1150*/  IMAD R59, R4.reuse, R14, R59 ;  /* 0x0000000e043b7224 */ /* 0x040fe400078e023b */
[--C-:B------:R-:W-:Y:S01]  /*1160*/  @!P5 IMAD.IADD R77, R77, 0x1, -R4.reuse ;  /* 0x000000014d4dd824 */ /* 0x100fe200078e0a04 */
[C---:B------:R-:W-:Y:S01]  /*1170*/  ISETP.GT.U32.AND P5, PT, R4.reuse, R27, PT ;  /* 0x0000001b0400720c */ /* 0x040fe20003fa4070 */
[--C-:B------:R-:W-:Y:S01]  /*1180*/  @!P0 IMAD.IADD R13, R13, 0x1, -R4.reuse ;  /* 0x000000010d0d8824 */ /* 0x100fe200078e0a04 */
[C---:B------:R-:W-:Y:S01]  /*1190*/  ISETP.GT.U32.AND P0, PT, R4.reuse, R31, PT ;  /* 0x0000001f0400720c */ /* 0x040fe20003f04070 */
[--C-:B------:R-:W-:Y:S01]  /*11a0*/  @!P2 IMAD.IADD R15, R15, 0x1, -R4.reuse ;  /* 0x000000010f0fa824 */ /* 0x100fe200078e0a04 */
[C---:B------:R-:W-:Y:S01]  /*11b0*/  ISETP.GT.U32.AND P4, PT, R4.reuse, R77, PT ;  /* 0x0000004d0400720c */ /* 0x040fe20003f84070 */
[--C-:B------:R-:W-:Y:S01]  /*11c0*/  @!P3 IMAD.IADD R17, R17, 0x1, -R4.reuse ;  /* 0x000000011111b824 */ /* 0x100fe200078e0a04 */
[C---:B------:R-:W-:Y:S01]  /*11d0*/  ISETP.GT.U32.AND P2, PT, R4.reuse, R33, PT ;  /* 0x000000210400720c */ /* 0x040fe20003f44070 */
[----:B------:R-:W-:Y:S01]  /*11e0*/  @!P1 IMAD.IADD R11, R11, 0x1, -R4 ;  /* 0x000000010b0b9824 */ /* 0x000fe200078e0a04 */
[C---:B------:R-:W-:Y:S01]  /*11f0*/  ISETP.GT.U32.AND P3, PT, R4.reuse, R35, PT ;  /* 0x000000230400720c */ /* 0x040fe20003f64070 */
[----:B------:R-:W-:Y:S01]  /*1200*/  IMAD.MOV R14, RZ, RZ, -R3 ;  /* 0x000000ffff0e7224 */ /* 0x000fe200078e0a03 */
[----:B------:R-:W-:Y:S01]  /*1210*/  ISETP.GT.U32.AND P1, PT, R4, R29, PT ;  /* 0x0000001d0400720c */ /* 0x000fe20003f24070 */
[----:B------:R-:W-:-:S04]  /*1220*/  IMAD.HI.U32 R3, R8, R71, RZ ;  /* 0x0000004708037227 */ /* 0x000fc800078e00ff */
        /* <DEDUP_REMOVED lines=23> */
[----:B------:R-:W-:-:S04]  /*13a0*/  IMAD.HI.U32 R8, R8, R75, RZ ;  /* 0x0000004b08087227 */ /* 0x000fc800078e00ff */
[----:B------:R-:W-:Y:S02]  /*13b0*/  IMAD.MOV R8, RZ, RZ, -R8 ;  /* 0x000000ffff087224 */ /* 0x000fe400078e0a08 */
        /* <DEDUP_REMOVED lines=8> */
[----:B------:R-:W-:-:S02]  /*1440*/  IMAD R75, R4, R8, R75 ;  /* 0x00000008044b7224 */ /* 0x000fc400078e024b */
[----:B------:R-:W-:Y:S02]  /*1450*/  IMAD R20, R7, 0x40, R109 ;  /* 0x0000004007147824 */ /* 0x000fe400078e026d */
[--C-:B------:R-:W-:Y:S01]  /*1460*/  @!P5 IMAD.IADD R19, R19, 0x1, -R4.reuse ;  /* 0x000000011313d824 */ /* 0x100fe200078e0a04 */
[C---:B------:R-:W-:Y:S01]  /*1470*/  ISETP.GT.U32.AND P5, PT, R4.reuse, R37, PT ;  /* 0x000000250400720c */ /* 0x040fe20003fa4070 */
[--C-:B------:R-:W-:Y:S01]  /*1480*/  @!P4 IMAD.IADD R53, R53, 0x1, -R4.reuse ;  /* 0x000000013535c824 */ /* 0x100fe200078e0a04 */
[----:B------:R1:W-:Y:S01]  /*1490*/  STL [R1+0x10], R20 ;  /* 0x0000101401007387 */ /* 0x0003e20000100800 */
[--C-:B------:R-:W-:Y:S01]  /*14a0*/  @!P6 IMAD.IADD R29, R29, 0x1, -R4.reuse ;  /* 0x000000011d1de824 */ /* 0x100fe200078e0a04 */
[C---:B------:R-:W-:Y:S01]  /*14b0*/  ISETP.GT.U32.AND P4, PT, R4.reuse, R41, PT ;  /* 0x000000290400720c */ /* 0x040fe20003f84070 */
[--C-:B------:R-:W-:Y:S01]  /*14c0*/  @!P0 IMAD.IADD R45, R45, 0x1, -R4.reuse ;  /* 0x000000012d2d8824 */ /* 0x100fe200078e0a04 */
[C---:B------:R-:W-:Y:S01]  /*14d0*/  ISETP.GT.U32.AND P6, PT, R4.reuse, R53, PT ;  /* 0x000000350400720c */ /* 0x040fe20003fc4070 */
[--C-:B------:R-:W-:Y:S01]  /*14e0*/  @!P2 IMAD.IADD R47, R47, 0x1, -R4.reuse ;  /* 0x000000012f2fa824 */ /* 0x100fe200078e0a04 */
[C---:B------:R-:W-:Y:S01]  /*14f0*/  ISETP.GT.U32.AND P0, PT, R4.reuse, R59, PT ;  /* 0x0000003b0400720c */ /* 0x040fe20003f04070 */
[----:B------:R2:W-:Y:S01]  /*1500*/  STL [R1+0xe0], R205 ;  /* 0x0000e0cd01007387 */ /* 0x0005e20000100800 */
[C---:B------:R-:W-:Y:S01]  /*1510*/  ISETP.GT.U32.AND P2, PT, R4.reuse, R61, PT ;  /* 0x0000003d0400720c */ /* 0x040fe20003f44070 */
[--C-:B------:R-:W-:Y:S01]  /*1520*/  @!P1 IMAD.IADD R43, R43, 0x1, -R4.reuse ;  /* 0x000000012b2b9824 */ /* 0x100fe200078e0a04 */
[C---:B------:R-:W-:Y:S01]  /*1530*/  ISETP.GT.U32.AND P1, PT, R4.reuse, R31, PT ;  /* 0x0000001f0400720c */ /* 0x040fe20003f24070 */
[--C-:B------:R-:W-:Y:S01]  /*1540*/  @!P5 IMAD.IADD R37, R37, 0x1, -R4.reuse ;  /* 0x000000012525d824 */ /* 0x100fe200078e0a04 */
[C---:B------:R-:W-:Y:S01]  /*1550*/  ISETP.GT.U32.AND P5, PT, R4.reuse, R51, PT ;  /* 0x000000330400720c */ /* 0x040fe20003fa4070 */
[--C-:B------:R-:W-:Y:S01]  /*1560*/  @!P3 IMAD.IADD R49, R49, 0x1, -R4.reuse ;  /* 0x000000013131b824 */ /* 0x100fe200078e0a04 */
[----:B------:R-:W-:Y:S01]  /*1570*/  IABS R23, R20 ;  /* 0x0000001400177213 */ /* 0x000fe20000000000 */
[C---:B------:R-:W-:Y:S01]  /*1580*/  IMAD R71, R4.reuse, R9, R71 ;  /* 0x0000000904477224 */ /* 0x040fe200078e0247 */
[C---:B------:R-:W-:Y:S01]  /*1590*/  ISETP.GT.U32.AND P3, PT, R4.reuse, R37, PT ;  /* 0x000000250400720c */ /* 0x040fe20003f64070 */
[--C-:B------:R-:W-:Y:S01]  /*15a0*/  @!P6 IMAD.IADD R53, R53, 0x1, -R4.reuse ;  /* 0x000000013535e824 */ /* 0x100fe200078e0a04 */
[C---:B------:R-:W-:Y:S01]  /*15b0*/  ISETP.GT.U32.AND P6, PT, R4.reuse, R67, PT ;  /* 0x000000430400720c */ /* 0x040fe20003fc4070 */
[--C-:B------:R-:W-:Y:S01]  /*15c0*/  @!P0 IMAD.IADD R59, R59, 0x1, -R4.reuse ;  /* 0x000000013b3b8824 */ /* 0x100fe200078e0a04 */
[----:B------:R-:W3:Y:S01]  /*15d0*/  LDC.64 R8, c[0x0][0x230] ;  /* 0x00008c00ff087b82 */ /* 0x000ee20000000a00 */
[--C-:B------:R-:W-:Y:S01]  /*15e0*/  @!P2 IMAD.IADD R61, R61, 0x1, -R4.reuse ;  /* 0x000000013d3da824 */ /* 0x100fe200078e0a04 */
[C---:B------:R-:W-:Y:S01]  /*15f0*/  ISETP.GT.U32.AND P2, PT, R4.reuse, R75, PT ;  /* 0x0000004b0400720c */ /* 0x040fe20003f44070 */
[--C-:B------:R-:W-:Y:S01]  /*1600*/  @!P1 IMAD.IADD R31, R31, 0x1, -R4.reuse ;  /* 0x000000011f1f9824 */ /* 0x100fe200078e0a04 */
[C---:B------:R-:W-:Y:S01]  /*1610*/  ISETP.GT.U32.AND P1, PT, R4.reuse, R43, PT ;  /* 0x0000002b0400720c */ /* 0x040fe20003f24070 */
[--C-:B------:R-:W-:Y:S01]  /*1620*/  @!P5 IMAD.IADD R51, R51, 0x1, -R4.reuse ;  /* 0x000000013333d824 */ /* 0x100fe200078e0a04 */
[C---:B------:R-:W-:Y:S01]  /*1630*/  ISETP.GT.U32.AND P5, PT, R4.reuse, R39, PT ;  /* 0x000000270400720c */ /* 0x040fe20003fa4070 */
[----:B------:R-:W-:Y:S01]  /*1640*/  IMAD.MOV R3, RZ, RZ, -R3 ;  /* 0x000000ffff037224 */ /* 0x000fe200078e0a03 */
[----:B-1----:R-:W1:Y:S01]  /*1650*/  LDC.64 R20, c[0x0][0x238] ;  /* 0x00008e00ff147b82 */ /* 0x002e620000000a00 */
[--C-:B------:R-:W-:Y:S01]  /*1660*/  @!P3 IMAD.IADD R37, R37, 0x1, -R4.reuse ;  /* 0x000000012525b824 */ /* 0x100fe200078e0a04 */
[C---:B------:R-:W-:Y:S01]  /*1670*/  ISETP.GT.U32.AND P3, PT, R4.reuse, R49, PT ;  /* 0x000000310400720c */ /* 0x040fe20003f64070 */
[----:B------:R-:W-:Y:S01]  /*1680*/  @!P6 IMAD.IADD R67, R67, 0x1, -R4 ;  /* 0x000000014343e824 */ /* 0x000fe200078e0a04 */
[C---:B------:R-:W-:Y:S01]  /*1690*/  ISETP.GT.U32.AND P6, PT, R4.reuse, R59, PT ;  /* 0x0000003b0400720c */ /* 0x040fe20003fc4070 */
[----:B------:R-:W-:-:S02]  /*16a0*/  IMAD R73, R4, R3, R73 ;  /* 0x0000000304497224 */ /* 0x000fc400078e0249 */
[--C-:B------:R-:W-:Y:S02]  /*16b0*/  @!P2 IMAD.IADD R75, R75, 0x1, -R4.reuse ;  /* 0x000000014b4ba824 */ /* 0x100fe400078e0a04 */
[----:B------:R-:W-:Y:S01]  /*16c0*/  @!P1 IMAD.IADD R43, R43, 0x1, -R4 ;  /* 0x000000012b2b9824 */ /* 0x000fe200078e0a04 */
[----:B------:R-:W-:Y:S01]  /*16d0*/  ISETP.GT.U32.AND P1, PT, R4, R57, PT ;  /* 0x000000390400720c */ /* 0x000fe20003f24070 */
[----:B------:R-:W-:Y:S01]  /*16e0*/  IMAD.HI.U32 R2, R2, R23, RZ ;  /* 0x0000001702027227 */ /* 0x000fe200078e00ff */
[----:B------:R-:W-:-:S03]  /*16f0*/  ISETP.GT.U32.AND P0, PT, R4, R73, PT ;  /* 0x000000490400720c */ /* 0x000fc60003f04070 */
        /* <DEDUP_REMOVED lines=10> */
[----:B------:R-:W-:-:S02]  /*17a0*/  IMAD.MOV R2, RZ, RZ, -R2 ;  /* 0x000000ffff027224 */ /* 0x000fc400078e0a02 */
[----:B------:R-:W-:Y:S02]  /*17b0*/  IMAD R69, R4, R14, R69 ;  /* 0x0000000e04457224 */ /* 0x000fe400078e0245 */
[----:B------:R-:W-:Y:S02]  /*17c0*/  IMAD R23, R6, R2, R23 ;  /* 0x0000000206177224 */ /* 0x000fe400078e0217 */
[--C-:B------:R-:W-:Y:S01]  /*17d0*/  @!P6 IMAD.IADD R75, R75, 0x1, -R4.reuse ;  /* 0x000000014b4be824 */ /* 0x100fe200078e0a04 */
[----:B------:R-:W-:Y:S01]  /*17e0*/  ISETP.GE.AND P6, PT, R205, RZ, PT ;  /* 0x000000ffcd00720c */ /* 0x000fe20003fc6270 */
[--C-:B------:R-:W-:Y:S01]  /*17f0*/  @!P3 IMAD.IADD R63, R63, 0x1, -R4.reuse ;  /* 0x000000013f3fb824 */ /* 0x100fe200078e0a04 */
[----:B--2---:R-:W2:Y:S01]  /*1800*/  LDL R205, [R1+0x10] ;  /* 0x0000100001cd7983 */ /* 0x004ea20000100800 */
[--C-:B------:R-:W-:Y:S01]  /*1810*/  @!P5 IMAD.IADD R51, R51, 0x1, -R4.reuse ;  /* 0x000000013333d824 */ /* 0x100fe200078e0a04 */
[----:B------:R-:W-:Y:S01]  /*1820*/  ISETP.GT.U32.AND P5, PT, R4, R65, PT ;  /* 0x000000410400720c */ /* 0x000fe20003fa4070 */
[--C-:B------:R-:W-:Y:S01]  /*1830*/  @!P1 IMAD.IADD R71, R71, 0x1, -R4.reuse ;  /* 0x0000000147479824 */ /* 0x100fe200078e0a04 */
[----:B------:R-:W-:Y:S01]  /*1840*/  ISETP.GT.U32.AND P1, PT, R6, R23, PT ;  /* 0x000000170600720c */ /* 0x000fe20003f24070 */
[--C-:B------:R-:W-:Y:S01]  /*1850*/  @!P4 IMAD.IADD R55, R55, 0x1, -R4.reuse ;  /* 0x000000013737c824 */ /* 0x100fe200078e0a04 */
[C---:B------:R-:W-:Y:S01]  /*1860*/  ISETP.GT.U32.AND P4, PT, R4.reuse, R69, PT ;  /* 0x000000450400720c */ /* 0x040fe20003f84070 */
[----:B------:R-:W-:Y:S01]  /*1870*/  @!P0 IMAD.IADD R73, R73, 0x1, -R4 ;  /* 0x0000000149498824 */ /* 0x000fe200078e0a04 */
[----:B------:R-:W-:Y:S01]  /*1880*/  ISETP.GT.U32.AND P0, PT, R4, R63, PT ;  /* 0x0000003f0400720c */ /* 0x000fe20003f04070 */
[----:B---3--:R-:W-:Y:S01]  /*1890*/  VIADD R7, R8, 0x3f ;  /* 0x0000003f08077836 */ /* 0x008fe20000000000 */
[----:B------:R-:W-:Y:S01]  /*18a0*/  ISETP.GT.U32.AND P3, PT, R4, R55, PT ;  /* 0x000000370400720c */ /* 0x000fe20003f64070 */
[----:B------:R-:W-:Y:S01]  /*18b0*/  IMAD.SHL.U32 R2, R12, 0x10, RZ ;  /* 0x000000100c027824 */ /* 0x000fe200078e00ff */
[----:B------:R-:W-:Y:S01]  /*18c0*/  LOP3.LUT R106, R0, 0x4, RZ, 0xfc, !PT ;  /* 0x00000004006a7812 */ /* 0x000fe200078efcff */
[----:B------:R-:W-:-:S02]  /*18d0*/  IMAD.SHL.U32 R3, R12, 0x100, RZ ;  /* 0x000001000c037824 */ /* 0x000fc400078e00ff */
[----:B------:R-:W-:Y:S01]  /*18e0*/  @!P5 IMAD.IADD R65, R65, 0x1, -R4 ;  /* 0x000000014141d824 */ /* 0x000fe200078e0a04 */
[C---:B------:R-:W-:Y:S01]  /*18f0*/  ISETP.GT.U32.AND P5, PT, R4.reuse, R57, PT ;  /* 0x000000390400720c */ /* 0x040fe20003fa4070 */
[----:B------:R-:W-:Y:S01]  /*1900*/  @!P1 IMAD.IADD R23, R23, 0x1, -R6 ;  /* 0x0000000117179824 */ /* 0x000fe200078e0a06 */
[C---:B------:R-:W-:Y:S01]  /*1910*/  ISETP.GT.U32.AND P1, PT, R4.reuse, R73, PT ;  /* 0x000000490400720c */ /* 0x040fe20003f24070 */
[--C-:B------:R-:W-:Y:S01]  /*1920*/  @!P4 IMAD.IADD R69, R69, 0x1, -R4.reuse ;  /* 0x000000014545c824 */ /* 0x100fe200078e0a04 */
[----:B------:R-:W-:Y:S01]  /*1930*/  ISETP.GT.U32.AND P4, PT, R4, R61, PT ;  /* 0x0000003d0400720c */ /* 0x000fe20003f84070 */
[--C-:B------:R-:W-:Y:S01]  /*1940*/  @!P0 IMAD.IADD R63, R63, 0x1, -R4.reuse ;  /* 0x000000013f3f8824 */ /* 0x100fe200078e0a04 */
[----:B------:R-:W-:Y:S01]  /*1950*/  ISETP.GT.U32.AND P0, PT, R6, R23, PT ;  /* 0x000000170600720c */ /* 0x000fe20003f04070 */
[--C-:B------:R-:W-:Y:S01]  /*1960*/  @!P3 IMAD.IADD R55, R55, 0x1, -R4.reuse ;  /* 0x000000013737b824 */ /* 0x100fe200078e0a04 */
[C---:B------:R-:W-:Y:S02]  /*1970*/  ISETP.GT.U32.AND P2, PT, R4.reuse, R65, PT ;  /* 0x000000410400720c */ /* 0x040fe40003f44070 */
[----:B------:R-:W-:Y:S01]  /*1980*/  ISETP.GT.U32.AND P3, PT, R4, R67, PT ;  /* 0x000000430400720c */ /* 0x000fe20003f64070 */
[----:B------:R-:W-:Y:S01]  /*1990*/  @!P6 IMAD.MOV R17, RZ, RZ, -R17 ;  /* 0x000000ffff11e224 */ /* 0x000fe200078e0a11 */
[----:B------:R-:W-:Y:S01]  /*19a0*/  LOP3.LUT R108, R0, 0x20, RZ, 0xfc, !PT ;  /* 0x00000020006c7812 */ /* 0x000fe200078efcff */
[--C-:B------:R-:W-:Y:S01]  /*19b0*/  @!P5 IMAD.IADD R57, R57, 0x1, -R4.reuse ;  /* 0x000000013939d824 */ /* 0x100fe200078e0a04 */
[----:B------:R-:W-:Y:S01]  /*19c0*/  ISETP.GT.U32.AND P5, PT, R4, R69, PT ;  /* 0x000000450400720c */ /* 0x000fe20003fa4070 */
[--C-:B------:R-:W-:Y:S01]  /*19d0*/  @!P1 IMAD.IADD R73, R73, 0x1, -R4.reuse ;  /* 0x0000000149499824 */ /* 0x100fe200078e0a04 */
[----:B------:R-:W-:Y:S01]  /*19e0*/  ISETP.GE.AND P1, PT, R18, RZ, PT ;  /* 0x000000ff1200720c */ /* 0x000fe20003f26270 */
[----:B------:R-:W-:Y:S01]  /*19f0*/  @!P4 IMAD.IADD R61, R61, 0x1, -R4 ;  /* 0x000000013d3dc824 */ /* 0x000fe200078e0a04 */
[----:B------:R-:W-:Y:S01]  /*1a00*/  ISETP.GT.U32.AND P4, PT, R4, R71, PT ;  /* 0x000000470400720c */ /* 0x000fe20003f84070 */
[----:B------:R-:W-:Y:S01]  /*1a10*/  @!P0 IMAD.IADD R23, R23, 0x1, -R6 ;  /* 0x0000000117178824 */ /* 0x000fe200078e0a06 */
[----:B------:R-:W-:Y:S01]  /*1a20*/  ISETP.GE.AND P0, PT, R22, RZ, PT ;  /* 0x000000ff1600720c */ /* 0x000fe20003f06270 */
[--C-:B------:R-:W-:Y:S01]  /*1a30*/  @!P2 IMAD.IADD R65, R65, 0x1, -R4.reuse ;  /* 0x000000014141a824 */ /* 0x100fe200078e0a04 */
[----:B------:R-:W-:Y:S01]  /*1a40*/  ISETP.GE.AND P2, PT, R56, RZ, PT ;  /* 0x000000ff3800720c */ /* 0x000fe20003f46270 */
[--C-:B------:R-:W-:Y:S01]  /*1a50*/  @!P3 IMAD.IADD R67, R67, 0x1, -R4.reuse ;  /* 0x000000014343b824 */ /* 0x100fe200078e0a04 */
[----:B------:R-:W-:Y:S01]  /*1a60*/  ISETP.GE.AND P3, PT, R203, RZ, PT ;  /* 0x000000ffcb00720c */ /* 0x000fe20003f66270 */
[----:B-1----:R-:W-:Y:S01]  /*1a70*/  IMAD R6, R109, R21, RZ ;  /* 0x000000156d067224 */ /* 0x002fe200078e02ff */
[----:B------:R-:W-:Y:S01]  /*1a80*/  LOP3.LUT R105, R0, 0x6, RZ, 0xfc, !PT ;  /* 0x0000000600697812 */ /* 0x000fe200078efcff */
[----:B------:R-:W-:Y:S01]  /*1a90*/  @!P5 IMAD.IADD R69, R69, 0x1, -R4 ;  /* 0x000000014545d824 */ /* 0x000fe200078e0a04 */
[----:B------:R-:W-:-:S02]  /*1aa0*/  ISETP.GE.AND P5, PT, R201, RZ, PT ;  /* 0x000000ffc900720c */ /* 0x000fc40003fa6270 */
[----:B------:R-:W-:Y:S01]  /*1ab0*/  LOP3.LUT R135, R0, 0x2, RZ, 0xfc, !PT ;  /* 0x0000000200877812 */ /* 0x000fe200078efcff */
[----:B------:R-:W-:Y:S01]  /*1ac0*/  @!P4 IMAD.IADD R71, R71, 0x1, -R4 ;  /* 0x000000014747c824 */ /* 0x000fe200078e0a04 */
[----:B------:R-:W-:Y:S01]  /*1ad0*/  ISETP.GE.AND P4, PT, R202, RZ, PT ;  /* 0x000000ffca00720c */ /* 0x000fe20003f86270 */
[----:B------:R-:W-:Y:S01]  /*1ae0*/  @!P0 IMAD.MOV R13, RZ, RZ, -R13 ;  /* 0x000000ffff0d8224 */ /* 0x000fe200078e0a0d */
        /* <DEDUP_REMOVED lines=8> */
[----:B------:R-:W-:-:S02]  /*1b70*/  ISETP.GE.AND P5, PT, R195, RZ, PT ;  /* 0x000000ffc300720c */ /* 0x000fc40003fa6270 */
[----:B------:R-:W-:Y:S01]  /*1b80*/  LOP3.LUT R131, R0, 0x28, RZ, 0xfc, !PT ;  /* 0x0000002800837812 */ /* 0x000fe200078efcff */
        /* <DEDUP_REMOVED lines=44> */
[----:B------:R-:W-:Y:S01]  /*1e50*/  ISETP.NE.AND P1, PT, R141, RZ, PT ;  /* 0x000000ff8d00720c */ /* 0x000fe20003f25270 */
[----:B------:R-:W-:Y:S01]  /*1e60*/  @!P2 IMAD.MOV R69, RZ, RZ, -R69 ;  /* 0x000000ffff45a224 */ /* 0x000fe200078e0a45 */
[----:B------:R-:W-:Y:S01]  /*1e70*/  LOP3.LUT R4, RZ, R141, RZ, 0x33, !PT ;  /* 0x0000008dff047212 */ /* 0x000fe200078e33ff */
[----:B------:R-:W-:Y:S01]  /*1e80*/  @!P3 IMAD.MOV R71, RZ, RZ, -R71 ;  /* 0x000000ffff47b224 */ /* 0x000fe200078e0a47 */
[----:B------:R-:W-:Y:S01]  /*1e90*/  LOP3.LUT R104, R0, 0x24, RZ, 0xfc, !PT ;  /* 0x0000002400687812 */ /* 0x000fe200078efcff */
[----:B------:R-:W-:Y:S01]  /*1ea0*/  @!P5 IMAD.MOV R77, RZ, RZ, -R77 ;  /* 0x000000ffff4dd224 */ /* 0x000fe200078e0a4d */
[----:B------:R-:W-:-:S02]  /*1eb0*/  SEL R54, R4, R19, !P1 ;  /* 0x0000001304367207 */ /* 0x000fc40004800000 */
[C---:B------:R-:W-:Y:S01]  /*1ec0*/  LOP3.LUT R134, R0.reuse, 0x26, RZ, 0xfc, !PT ;  /* 0x0000002600867812 */ /* 0x040fe200078efcff */
[----:B------:R-:W-:Y:S01]  /*1ed0*/  @!P4 IMAD.MOV R73, RZ, RZ, -R73 ;  /* 0x000000ffff49c224 */ /* 0x000fe200078e0a49 */
[----:B------:R-:W-:Y:S01]  /*1ee0*/  LOP3.LUT R125, R0, 0x10, RZ, 0xfc, !PT ;  /* 0x00000010007d7812 */ /* 0x000fe200078efcff */
[----:B------:R-:W-:Y:S01]  /*1ef0*/  @!P0 IMAD.MOV R75, RZ, RZ, -R75 ;  /* 0x000000ffff4b8224 */ /* 0x000fe200078e0a4b */
[----:B------:R-:W-:Y:S02]  /*1f00*/  ISETP.GT.AND P0, PT, R7, 0x3f, PT ;  /* 0x0000003f0700780c */ /* 0x000fe40003f04270 */
[C---:B------:R-:W-:Y:S02]  /*1f10*/  SEL R66, R4.reuse, R33, !P1 ;  /* 0x0000002104427207 */ /* 0x040fe40004800000 */
[C---:B------:R-:W-:Y:S02]  /*1f20*/  SEL R36, R4.reuse, R11, !P1 ;  /* 0x0000000b04247207 */ /* 0x040fe40004800000 */
[----:B------:R-:W-:-:S02]  /*1f30*/  SEL R40, R4, R13, !P1 ;  /* 0x0000000d04287207 */ /* 0x000fc40004800000 */
[C---:B------:R-:W-:Y:S02]  /*1f40*/  SEL R50, R4.reuse, R15, !P1 ;  /* 0x0000000f04327207 */ /* 0x040fe40004800000 */
[C---:B------:R-:W-:Y:S02]  /*1f50*/  SEL R52, R4.reuse, R17, !P1 ;  /* 0x0000001104347207 */ /* 0x040fe40004800000 */
[C---:B------:R-:W-:Y:S02]  /*1f60*/  SEL R56, R4.reuse, R25, !P1 ;  /* 0x0000001904387207 */ /* 0x040fe40004800000 */
        /* <DEDUP_REMOVED lines=24> */
[----:B------:R-:W-:Y:S02]  /*20f0*/  SEL R11, R4, R77, !P1 ;  /* 0x0000004d040b7207 */ /* 0x000fe40004800000 */
[----:B------:R-:W-:Y:S02]  /*2100*/  SEL R32, RZ, 0x4, !P0 ;  /* 0x00000004ff207807 */ /* 0x000fe40004000000 */
[----:B------:R-:W-:-:S02]  /*2110*/  ISETP.GE.AND P1, PT, R106, R8, PT ;  /* 0x000000086a00720c */ /* 0x000fc40003f26270 */
[-C--:B------:R-:W-:Y:S02]  /*2120*/  ISETP.GE.AND P6, PT, R108, R8.reuse, PT ;  /* 0x000000086c00720c */ /* 0x080fe40003fc6270 */
[-C--:B------:R-:W-:Y:S02]  /*2130*/  ISETP.GE.AND P3, PT, R105, R8.reuse, PT ;  /* 0x000000086900720c */ /* 0x080fe40003f66270 */
[----:B------:R-:W-:Y:S02]  /*2140*/  SEL R26, R32, RZ, !P1 ;  /* 0x000000ff201a7207 */ /* 0x000fe40004800000 */
[-C--:B------:R-:W-:Y:S02]  /*2150*/  ISETP.GE.AND P4, PT, R0, R8.reuse, PT ;  /* 0x000000080000720c */ /* 0x080fe40003f86270 */
[-C--:B------:R-:W-:Y:S02]  /*2160*/  ISETP.GE.AND P5, PT, R135, R8.reuse, PT ;  /* 0x000000088700720c */ /* 0x080fe40003fa6270 */
[----:B------:R-:W-:-:S02]  /*2170*/  ISETP.GE.AND P1, PT, R131, R8, PT ;  /* 0x000000088300720c */ /* 0x000fc40003f26270 */
[----:B------:R-:W-:Y:S02]  /*2180*/  SEL R60, R32, RZ, !P6 ;  /* 0x000000ff203c7207 */ /* 0x000fe40007000000 */
[----:B------:R-:W-:Y:S02]  /*2190*/  ISETP.GE.AND P6, PT, R133, R8, PT ;  /* 0x000000088500720c */ /* 0x000fe40003fc6270 */
[----:B------:R-:W-:Y:S02]  /*21a0*/  LOP3.LUT R127, R0, 0x2c, RZ, 0xfc, !PT ;  /* 0x0000002c007f7812 */ /* 0x000fe400078efcff */
[C---:B------:R-:W-:Y:S02]  /*21b0*/  SEL R249, R32.reuse, RZ, !P3 ;  /* 0x000000ff20f97207 */ /* 0x040fe40005800000 */
[C---:B------:R-:W-:Y:S02]  /*21c0*/  SEL R24, R32.reuse, RZ, !P4 ;  /* 0x000000ff20187207 */ /* 0x040fe40006000000 */
[----:B------:R-:W-:-:S02]  /*21d0*/  SEL R49, R32, RZ, !P5 ;  /* 0x000000ff20317207 */ /* 0x000fc40006800000 */
[-C--:B------:R-:W-:Y:S02]  /*21e0*/  ISETP.GE.AND P3, PT, R130, R8.reuse, PT ;  /* 0x000000088200720c */ /* 0x080fe40003f66270 */
[----:B------:R-:W-:Y:S02]  /*21f0*/  SEL R247, R32, RZ, !P1 ;  /* 0x000000ff20f77207 */ /* 0x000fe40004800000 */
[----:B------:R-:W-:Y:S02]  /*2200*/  LOP3.LUT R124, R0, 0x12, RZ, 0xfc, !PT ;  /* 0x00000012007c7812 */ /* 0x000fe400078efcff */
[-C--:B------:R-:W-:Y:S02]  /*2210*/  ISETP.GE.AND P0, PT, R107, R8.reuse, PT ;  /* 0x000000086b00720c */ /* 0x080fe40003f06270 */
[-C--:B------:R-:W-:Y:S02]  /*2220*/  ISETP.GE.AND P4, PT, R104, R8.reuse, PT ;  /* 0x000000086800720c */ /* 0x080fe40003f86270 */
[----:B------:R-:W-:-:S02]  /*2230*/  ISETP.GE.AND P5, PT, R134, R8, PT ;  /* 0x000000088600720c */ /* 0x000fc40003fa6270 */
[----:B------:R-:W-:Y:S01]  /*2240*/  ISETP.GE.AND P1, PT, R125, R8, PT ;  /* 0x000000087d00720c */ /* 0x000fe20003f26270 */
[----:B------:R-:W-:Y:S01]  /*2250*/  STL [R1+0xe4], R203 ;  /* 0x0000e4cb01007387 */ /* 0x000fe20000100800 */
[C---:B------:R-:W-:Y:S02]  /*2260*/  LOP3.LUT R132, R0.reuse, 0xa, RZ, 0xfc, !PT ;  /* 0x0000000a00847812 */ /* 0x040fe400078efcff */
[C---:B------:R-:W-:Y:S02]  /*2270*/  LOP3.LUT R129, R0.reuse, 0xc, RZ, 0xfc, !PT ;  /* 0x0000000c00817812 */ /* 0x040fe400078efcff */
[C---:B------:R-:W-:Y:S02]  /*2280*/  LOP3.LUT R128, R0.reuse, 0xe, RZ, 0xfc, !PT ;  /* 0x0000000e00807812 */ /* 0x040fe400078efcff */
[----:B------:R-:W-:Y:S02]  /*2290*/  LOP3.LUT R119, R0, 0x34, RZ, 0xfc, !PT ;  /* 0x0000003400777812 */ /* 0x000fe400078efcff */
[----:B------:R-:W-:Y:S01]  /*22a0*/  SEL R27, R32, RZ, !P6 ;  /* 0x000000ff201b7207 */ /* 0x000fe20007000000 */
[----:B------:R-:W-:Y:S01]  /*22b0*/  STL [R1+0xe8], R202 ;  /* 0x0000e8ca01007387 */ /* 0x000fe20000100800 */
[----:B------:R-:W-:-:S02]  /*22c0*/  LEA R42, P2, R6, UR4, 0x2 ;  /* 0x00000004062a7c11 */ /* 0x000fc4000f8410ff */
[----:B------:R-:W-:Y:S02]  /*22d0*/  LOP3.LUT R121, R0, 0x14, RZ, 0xfc, !PT ;  /* 0x0000001400797812 */ /* 0x000fe400078efcff */
[----:B------:R-:W-:Y:S01]  /*22e0*/  ISETP.GE.AND P6, PT, R127, R8, PT ;  /* 0x000000087f00720c */ /* 0x000fe20003fc6270 */
[----:B------:R-:W-:Y:S01]  /*22f0*/  STL [R1+0xec], R201 ;  /* 0x0000ecc901007387 */ /* 0x000fe20000100800 */
[----:B------:R-:W-:Y:S02]  /*2300*/  SEL R248, R32, RZ, !P3 ;  /* 0x000000ff20f87207 */ /* 0x000fe40005800000 */
[----:B------:R-:W-:Y:S01]  /*2310*/  LOP3.LUT R3, R10, 0x2000, R3, 0xf8, !PT ;  /* 0x000020000a037812 */ /* 0x000fe200078ef803 */
[----:B------:R-:W-:Y:S01]  /*2320*/  STL [R1+0xf0], R200 ;  /* 0x0000f0c801007387 */ /* 0x000fe20000100800 */
[----:B------:R-:W-:Y:S02]  /*2330*/  SEL R48, R32, RZ, !P0 ;  /* 0x000000ff20307207 */ /* 0x000fe40004000000 */
[----:B------:R-:W-:-:S02]  /*2340*/  LOP3.LUT R118, R0, 0x36, RZ, 0xfc, !PT ;  /* 0x0000003600767812 */ /* 0x000fc400078efcff */
[C---:B------:R-:W-:Y:S02]  /*2350*/  LOP3.LUT R126, R0.reuse, 0x2e, RZ, 0xfc, !PT ;  /* 0x0000002e007e7812 */ /* 0x040fe400078efcff */
[C---:B------:R-:W-:Y:S02]  /*2360*/  LOP3.LUT R123, R0.reuse, 0x30, RZ, 0xfc, !PT ;  /* 0x00000030007b7812 */ /* 0x040fe400078efcff */
[C---:B------:R-:W-:Y:S02]  /*2370*/  LOP3.LUT R122, R0.reuse, 0x32, RZ, 0xfc, !PT ;  /* 0x00000032007a7812 */ /* 0x040fe400078efcff */
[C---:B------:R-:W-:Y:S02]  /*2380*/  LOP3.LUT R113, R0.reuse, 0x1c, RZ, 0xfc, !PT ;  /* 0x0000001c00717812 */ /* 0x040fe400078efcff */
[----:B------:R-:W-:Y:S01]  /*2390*/  LOP3.LUT R115, R0, 0x38, RZ, 0xfc, !PT ;  /* 0x0000003800737812 */ /* 0x000fe200078efcff */
[----:B------:R-:W-:Y:S01]  /*23a0*/  VIADD R53, R8, 0xffffffc0 ;  /* 0xffffffc008357836 */ /* 0x000fe20000000000 */
[----:B------:R-:W-:-:S02]  /*23b0*/  SEL R250, R32, RZ, !P4 ;  /* 0x000000ff20fa7207 */ /* 0x000fc40006000000 */
[C---:B------:R-:W-:Y:S02]  /*23c0*/  LOP3.LUT R112, R0.reuse, 0x1e, RZ, 0xfc, !PT ;  /* 0x0000001e00707812 */ /* 0x040fe400078efcff */
[C---:B------:R-:W-:Y:S02]  /*23d0*/  LOP3.LUT R120, R0.reuse, 0x16, RZ, 0xfc, !PT ;  /* 0x0000001600787812 */ /* 0x040fe400078efcff */
[C---:B------:R-:W-:Y:S02]  /*23e0*/  LOP3.LUT R117, R0.reuse, 0x18, RZ, 0xfc, !PT ;  /* 0x0000001800757812 */ /* 0x040fe400078efcff */
[C---:B------:R-:W-:Y:S02]  /*23f0*/  LOP3.LUT R116, R0.reuse, 0x1a, RZ, 0xfc, !PT ;  /* 0x0000001a00747812 */ /* 0x040fe400078efcff */
[C---:B------:R-:W-:Y:S02]  /*2400*/  LOP3.LUT R114, R0.reuse, 0x3a, RZ, 0xfc, !PT ;  /* 0x0000003a00727812 */ /* 0x040fe400078efcff */
[----:B------:R-:W-:-:S02]  /*2410*/  LOP3.LUT R111, R0, 0x3c, RZ, 0xfc, !PT ;  /* 0x0000003c006f7812 */ /* 0x000fc400078efcff */
[----:B------:R-:W-:Y:S01]  /*2420*/  LOP3.LUT R110, R0, 0x3e, RZ, 0xfc, !PT ;  /* 0x0000003e006e7812 */ /* 0x000fe200078efcff */
[----:B------:R-:W-:Y:S01]  /*2430*/  IMAD R88, R36, UR6, RZ ;  /* 0x0000000624587c24 */ /* 0x000fe2000f8e02ff */
[----:B------:R-:W-:Y:S01]  /*2440*/  SEL R251, R32, RZ, !P5 ;  /* 0x000000ff20fb7207 */ /* 0x000fe20006800000 */
[----:B------:R-:W-:Y:S01]  /*2450*/  IMAD R87, R52, UR6, RZ ;  /* 0x0000000634577c24 */ /* 0x000fe2000f8e02ff */
[-C--:B------:R-:W-:Y:S02]  /*2460*/  ISETP.GE.AND P3, PT, R124, R8.reuse, PT ;  /* 0x000000087c00720c */ /* 0x080fe40003f66270 */
[----:B------:R-:W-:Y:S01]  /*2470*/  SEL R29, R32, RZ, !P1 ;  /* 0x000000ff201d7207 */ /* 0x000fe20004800000 */
[----:B------:R-:W-:Y:S01]  /*2480*/  STL [R1+0xf4], R199 ;  /* 0x0000f4c701007387 */ /* 0x000fe20000100800 */
[-C--:B------:R-:W-:Y:S01]  /*2490*/  ISETP.GE.AND P0, PT, R132, R8.reuse, PT ;  /* 0x000000088400720c */ /* 0x080fe20003f06270 */
[----:B------:R-:W-:Y:S01]  /*24a0*/  IMAD R83, R40, UR6, RZ ;  /* 0x0000000628537c24 */ /* 0x000fe2000f8e02ff */
[-C--:B------:R-:W-:Y:S01]  /*24b0*/  ISETP.GE.AND P4, PT, R129, R8.reuse, PT ;  /* 0x000000088100720c */ /* 0x080fe20003f86270 */
[----:B------:R-:W-:Y:S01]  /*24c0*/  IMAD R82, R50, UR6, RZ ;  /* 0x0000000632527c24 */ /* 0x000fe2000f8e02ff */
[-C--:B------:R-:W-:Y:S01]  /*24d0*/  ISETP.GE.AND P5, PT, R128, R8.reuse, PT ;  /* 0x000000088000720c */ /* 0x080fe20003fa6270 */
[----:B------:R-:W-:Y:S01]  /*24e0*/  IMAD R86, R54, UR6, RZ ;  /* 0x0000000636567c24 */ /* 0x000fe2000f8e02ff */
[-C--:B------:R-:W-:Y:S01]  /*24f0*/  ISETP.GE.AND P1, PT, R119, R8.reuse, PT ;  /* 0x000000087700720c */ /* 0x080fe20003f26270 */
[----:B------:R-:W-:Y:S01]  /*2500*/  STL [R1+0xf8], R198 ;  /* 0x0000f8c601007387 */ /* 0x000fe20000100800 */
[----:B------:R-:W-:Y:S01]  /*2510*/  LEA.HI.X.SX32 R10, R6, UR5, 0x2, P2 ;  /* 0x00000005060a7c11 */ /* 0x000fe200090f16ff */
[----:B------:R-:W-:Y:S01]  /*2520*/  IMAD R76, R37, UR6, RZ ;  /* 0x00000006254c7c24 */ /* 0x000fe2000f8e02ff */
[----:B------:R-:W-:Y:S01]  /*2530*/  SEL R244, R32, RZ, !P6 ;  /* 0x000000ff20f47207 */ /* 0x000fe20007000000 */
[----:B------:R-:W-:Y:S01]  /*2540*/  STL [R1+0xfc], R197 ;  /* 0x0000fcc501007387 */ /* 0x000fe20000100800 */
[-C--:B------:R-:W-:Y:S01]  /*2550*/  ISETP.GE.AND P2, PT, R109, R8.reuse, PT ;  /* 0x000000086d00720c */ /* 0x080fe20003f46270 */
[----:B------:R-:W-:Y:S01]  /*2560*/  IMAD R81, R62, UR6, RZ ;  /* 0x000000063e517c24 */ /* 0x000fe2000f8e02ff */
[-C--:B------:R-:W-:Y:S01]  /*2570*/  ISETP.GE.AND P6, PT, R121, R8.reuse, PT ;  /* 0x000000087900720c */ /* 0x080fe20003fc6270 */
[----:B------:R-:W-:Y:S01]  /*2580*/  STL [R1+0x100], R196 ;  /* 0x000100c401007387 */ /* 0x000fe20000100800 */
[----:B------:R-:W-:Y:S01]  /*2590*/  SEL R240, R32, RZ, !P3 ;  /* 0x000000ff20f07207 */ /* 0x000fe20005800000 */
[----:B------:R-:W-:Y:S01]  /*25a0*/  IMAD R85, R56, UR6, RZ ;  /* 0x0000000638557c24 */ /* 0x000fe2000f8e02ff */
[C---:B------:R-:W-:Y:S01]  /*25b0*/  SEL R246, R32.reuse, RZ, !P0 ;  /* 0x000000ff20f67207 */ /* 0x040fe20004000000 */
[----:B------:R-:W-:Y:S01]  /*25c0*/  STL [R1+0x104], R195 ;  /* 0x000104c301007387 */ /* 0x000fe20000100800 */
[----:B------:R-:W-:Y:S01]  /*25d0*/  SEL R28, R32, RZ, !P4 ;  /* 0x000000ff201c7207 */ /* 0x000fe20006000000 */
[----:B------:R-:W-:Y:S01]  /*25e0*/  IMAD R84, R58, UR6, RZ ;  /* 0x000000063a547c24 */ /* 0x000fe2000f8e02ff */
[----:B------:R-:W-:Y:S01]  /*25f0*/  SEL R243, R32, RZ, !P5 ;  /* 0x000000ff20f37207 */ /* 0x000fe20006800000 */
[----:B------:R-:W-:Y:S01]  /*2600*/  IMAD R80, R64, UR6, RZ ;  /* 0x0000000640507c24 */ /* 0x000fe2000f8e02ff */
[----:B------:R-:W-:-:S02]  /*2610*/  ISETP.GE.AND P3, PT, R118, R8, PT ;  /* 0x000000087600720c */ /* 0x000fc40003f66270 */
[----:B------:R-:W-:Y:S01]  /*2620*/  LOP3.LUT R2, R2, 0x70, RZ, 0xc0, !PT ;  /* 0x0000007002027812 */ /* 0x000fe200078ec0ff */
[----:B------:R-:W-:Y:S01]  /*2630*/  IMAD R74, R70, UR6, RZ ;  /* 0x00000006464a7c24 */ /* 0x000fe2000f8e02ff */
[----:B------:R-:W-:Y:S01]  /*2640*/  SEL R237, R32, RZ, !P1 ;  /* 0x000000ff20ed7207 */ /* 0x000fe20004800000 */
[----:B------:R-:W-:Y:S01]  /*2650*/  STL [R1+0x108], R194 ;  /* 0x000108c201007387 */ /* 0x000fe20000100800 */
[-C--:B------:R-:W-:Y:S01]  /*2660*/  ISETP.GE.AND P0, PT, R126, R8.reuse, PT ;  /* 0x000000087e00720c */ /* 0x080fe20003f06270 */
[----:B------:R-:W-:Y:S01]  /*2670*/  IMAD.IADD R2, R2, 0x1, R79 ;  /* 0x0000000102027824 */ /* 0x000fe200078e024f */
[-C--:B------:R-:W-:Y:S01]  /*2680*/  ISETP.GE.AND P4, PT, R123, R8.reuse, PT ;  /* 0x000000087b00720c */ /* 0x080fe20003f86270 */
[----:B------:R-:W-:Y:S01]  /*2690*/  IMAD R78, R68, UR6, RZ ;  /* 0x00000006444e7c24 */ /* 0x000fe2000f8e02ff */
[-C--:B------:R-:W-:Y:S01]  /*26a0*/  ISETP.GE.AND P5, PT, R122, R8.reuse, PT ;  /* 0x000000087a00720c */ /* 0x080fe20003fa6270 */
[----:B------:R-:W-:Y:S01]  /*26b0*/  ULDC UR4, c[0x0][0x230] ;  /* 0x00008c0000047ab9 */ /* 0x000fe20000000800 */
[-C--:B------:R-:W-:Y:S01]  /*26c0*/  ISETP.GE.AND P1, PT, R113, R8.reuse, PT ;  /* 0x000000087100720c */ /* 0x080fe20003f26270 */
[----:B------:R-:W-:Y:S01]  /*26d0*/  STL [R1+0x10c], R193 ;  /* 0x00010cc101007387 */ /* 0x000fe20000100800 */
[----:B------:R-:W-:Y:S01]  /*26e0*/  SEL R30, R32, RZ, !P6 ;  /* 0x000000ff201e7207 */ /* 0x000fe20007000000 */
[----:B------:R-:W-:Y:S01]  /*26f0*/  IMAD R22, R22, UR6, RZ ;  /* 0x0000000616167c24 */ /* 0x000fe2000f8e02ff */
[C---:B------:R-:W-:Y:S01]  /*2700*/  SEL R57, R32.reuse, RZ, !P2 ;  /* 0x000000ff20397207 */ /* 0x040fe20005000000 */
[----:B------:R-:W-:Y:S01]  /*2710*/  STL [R1+0x110], R192 ;  /* 0x000110c001007387 */ /* 0x000fe20000100800 */
[----:B------:R-:W-:Y:S01]  /*2720*/  ISETP.GE.AND P6, PT, R115, R8, PT ;  /* 0x000000087300720c */ /* 0x000fe20003fc6270 */
[----:B------:R-:W-:Y:S01]  /*2730*/  ULDC UR5, c[0x0][0x230] ;  /* 0x00008c0000057ab9 */ /* 0x000fe20000000800 */
[----:B--2---:R-:W-:Y:S01]  /*2740*/  ISETP.GE.AND P2, PT, R205, RZ, PT ;  /* 0x000000ffcd00720c */ /* 0x004fe20003f46270 */
[----:B------:R-:W-:Y:S01]  /*2750*/  STL [R1+0x114], R191 ;  /* 0x000114bf01007387 */ /* 0x000fe20000100800 */
[----:B------:R-:W-:-:S02]  /*2760*/  SEL R238, R32, RZ, !P3 ;  /* 0x000000ff20ee7207 */ /* 0x000fc40005800000 */
[C---:B------:R-:W-:Y:S01]  /*2770*/  SEL R245, R32.reuse, RZ, !P0 ;  /* 0x000000ff20f57207 */ /* 0x040fe20004000000 */
[----:B------:R-:W-:Y:S01]  /*2780*/  STL [R1+0x118], R190 ;  /* 0x000118be01007387 */ /* 0x000fe20000100800 */
[C---:B------:R-:W-:Y:S02]  /*2790*/  SEL R241, R32.reuse, RZ, !P4 ;  /* 0x000000ff20f17207 */ /* 0x040fe40006000000 */
[----:B------:R-:W-:Y:S02]  /*27a0*/  SEL R242, R32, RZ, !P5 ;  /* 0x000000ff20f27207 */ /* 0x000fe40006800000 */
[-C--:B------:R-:W-:Y:S02]  /*27b0*/  ISETP.GE.AND P3, PT, R112, R8.reuse, PT ;  /* 0x000000087000720c */ /* 0x080fe40003f66270 */
[----:B------:R-:W-:Y:S01]  /*27c0*/  SEL R233, R32, RZ, !P1 ;  /* 0x000000ff20e97207 */ /* 0x000fe20004800000 */
[----:B------:R-:W-:Y:S01]  /*27d0*/  STL [R1+0x11c], R189 ;  /* 0x00011cbd01007387 */ /* 0x000fe20000100800 */
[----:B------:R-:W-:-:S02]  /*27e0*/  ISETP.GE.AND P0, PT, R120, R8, PT ;  /* 0x000000087800720c */ /* 0x000fc40003f06270 */
[-C--:B------:R-:W-:Y:S02]  /*27f0*/  ISETP.GE.AND P4, PT, R117, R8.reuse, PT ;  /* 0x000000087500720c */ /* 0x080fe40003f86270 */
[----:B------:R-:W-:Y:S02]  /*2800*/  ISETP.GE.AND P5, PT, R116, R8, PT ;  /* 0x000000087400720c */ /* 0x000fe40003fa6270 */
[----:B------:R-:W-:Y:S01]  /*2810*/  ISETP.GE.AND P1, PT, R0, R53, PT ;  /* 0x000000350000720c */ /* 0x000fe20003f26270 */
[----:B------:R-:W-:Y:S01]  /*2820*/  STL [R1+0x120], R188 ;  /* 0x000120bc01007387 */ /* 0x000fe20000100800 */
[----:B------:R-:W-:Y:S02]  /*2830*/  SEL R35, R32, RZ, !P6 ;  /* 0x000000ff20237207 */ /* 0x000fe40007000000 */
[----:B------:R-:W-:Y:S01]  /*2840*/  ISETP.NE.AND P6, PT, R140, RZ, PT ;  /* 0x000000ff8c00720c */ /* 0x000fe20003fc5270 */
[----:B------:R-:W-:Y:S01]  /*2850*/  STL [R1+0x124], R187 ;  /* 0x000124bb01007387 */ /* 0x000fe20000100800 */
[----:B------:R-:W-:-:S02]  /*2860*/  SEL R14, R32, RZ, !P3 ;  /* 0x000000ff200e7207 */ /* 0x000fc40005800000 */
[C---:B------:R-:W-:Y:S01]  /*2870*/  SEL R236, R32.reuse, RZ, !P0 ;  /* 0x000000ff20ec7207 */ /* 0x040fe20004000000 */
[----:B------:R-:W-:Y:S01]  /*2880*/  STL [R1+0x128], R186 ;  /* 0x000128ba01007387 */ /* 0x000fe20000100800 */
[C---:B------:R-:W-:Y:S02]  /*2890*/  SEL R31, R32.reuse, RZ, !P4 ;  /* 0x000000ff201f7207 */ /* 0x040fe40006000000 */
[----:B------:R-:W-:Y:S01]  /*28a0*/  SEL R34, R32, RZ, !P5 ;  /* 0x000000ff20227207 */ /* 0x000fe20006800000 */
[----:B------:R-:W-:Y:S01]  /*28b0*/  STL [R1+0x12c], R185 ;  /* 0x00012cb901007387 */ /* 0x000fe20000100800 */
[----:B------:R-:W-:Y:S02]  /*28c0*/  ISETP.GE.AND P3, PT, R135, R53, PT ;  /* 0x000000358700720c */ /* 0x000fe40003f66270 */
[----:B------:R-:W-:Y:S01]  /*28d0*/  SEL R230, RZ, 0x4, P1 ;  /* 0x00000004ffe67807 */ /* 0x000fe20000800000 */
[----:B------:R-:W-:Y:S01]  /*28e0*/  STL [R1+0x130], R184 ;  /* 0x000130b801007387 */ /* 0x000fe20000100800 */
[----:B------:R-:W-:-:S02]  /*28f0*/  ISETP.GE.AND P0, PT, R114, R8, PT ;  /* 0x000000087200720c */ /* 0x000fc40003f06270 */
[-C--:B------:R-:W-:Y:S02]  /*2900*/  ISETP.GE.AND P4, PT, R111, R8.reuse, PT ;  /* 0x000000086f00720c */ /* 0x080fe40003f86270 */
[----:B------:R-:W-:Y:S01]  /*2910*/  ISETP.GE.AND P5, PT, R110, R8, PT ;  /* 0x000000086e00720c */ /* 0x000fe20003fa6270 */
[----:B------:R-:W-:Y:S01]  /*2920*/  IMAD.MOV.U32 R8, RZ, RZ, R23 ;  /* 0x000000ffff087224 */ /* 0x000fe200078e0017 */
[-C--:B------:R-:W-:Y:S01]  /*2930*/  ISETP.GE.AND P1, PT, R104, R53.reuse, PT ;  /* 0x000000356800720c */ /* 0x080fe20003f26270 */
[----:B------:R-:W-:Y:S01]  /*2940*/  STL [R1+0x134], R183 ;  /* 0x000134b701007387 */ /* 0x000fe20000100800 */
[----:B------:R-:W-:Y:S01]  /*2950*/  SEL R231, RZ, 0x4, P3 ;  /* 0x00000004ffe77807 */ /* 0x000fe20001800000 */
[----:B------:R-:W-:Y:S01]  /*2960*/  @!P2 IMAD.MOV R8, RZ, RZ, -R8 ;  /* 0x000000ffff08a224 */ /* 0x000fe200078e0a08 */
[----:B------:R-:W-:Y:S01]  /*2970*/  ISETP.GE.AND P3, PT, R134, R53, PT ;  /* 0x000000358600720c */ /* 0x000fe20003f66270 */
[----:B------:R-:W-:Y:S01]  /*2980*/  STL [R1+0x138], R182 ;  /* 0x000138b601007387 */ /* 0x000fe20000100800 */
[----:B------:R-:W-:-:S02]  /*2990*/  SEL R225, RZ, 0x4, P1 ;  /* 0x00000004ffe17807 */ /* 0x000fc40000800000 */
[----:B------:R-:W-:Y:S01]  /*29a0*/  ISETP.GE.AND P1, PT, R129, R53, PT ;  /* 0x000000358100720c */ /* 0x000fe20003f26270 */
[----:B------:R-:W-:Y:S01]  /*29b0*/  STL [R1+0x13c], R181 ;  /* 0x00013cb501007387 */ /* 0x000fe20000100800 */
[----:B------:R-:W-:-:S03]  /*29c0*/  LEA R36, P2, R88, R42, 0x2 ;  /* 0x0000002a58247211 */ /* 0x000fc600078410ff */
[----:B------:R-:W-:Y:S01]  /*29d0*/  STL [R1+0x140], R180 ;  /* 0x000140b401007387 */ /* 0x000fe20000100800 */
[----:B------:R-:W-:-:S03]  /*29e0*/  SEL R232, R32, RZ, !P0 ;  /* 0x000000ff20e87207 */ /* 0x000fc60004000000 */
[----:B------:R-:W-:Y:S01]  /*29f0*/  STL [R1+0x144], R179 ;  /* 0x000144b301007387 */ /* 0x000fe20000100800 */
[C---:B------:R-:W-:Y:S02]  /*2a00*/  SEL R4, R32.reuse, RZ, !P4 ;  /* 0x000000ff20047207 */ /* 0x040fe40006000000 */
[----:B------:R-:W-:Y:S01]  /*2a10*/  SEL R224, RZ, 0x4, P3 ;  /* 0x00000004ffe07807 */ /* 0x000fe20001800000 */
[----:B------:R-:W-:Y:S01]  /*2a20*/  STL [R1+0x148], R178 ;  /* 0x000148b201007387 */ /* 0x000fe20000100800 */
[----:B------:R-:W-:Y:S02]  /*2a30*/  SEL R32, R32, RZ, !P5 ;  /* 0x000000ff20207207 */ /* 0x000fe40006800000 */
[----:B------:R-:W-:Y:S01]  /*2a40*/  ISETP.GE.AND P3, PT, R128, R53, PT ;  /* 0x000000358000720c */ /* 0x000fe20003f66270 */
[----:B------:R-:W-:Y:S01]  /*2a50*/  STL [R1+0x14c], R176 ;  /* 0x00014cb001007387 */ /* 0x000fe20000100800 */
[----:B------:R-:W-:Y:S02]  /*2a60*/  SEL R219, RZ, 0x4, P1 ;  /* 0x00000004ffdb7807 */ /* 0x000fe40000800000 */
[----:B------:R-:W-:Y:S01]  /*2a70*/  @!P6 LOP3.LUT R8, RZ, R140, RZ, 0x33, !PT ;  /* 0x0000008cff08e212 */ /* 0x000fe200078e33ff */
[----:B------:R-:W-:Y:S01]  /*2a80*/  STL [R1+0x150], R177 ;  /* 0x000150b101007387 */ /* 0x000fe20000100800 */
[----:B------:R-:W-:-:S02]  /*2a90*/  LEA.HI.X.SX32 R37, R88, R10, 0x2, P2 ;  /* 0x0000000a58257211 */ /* 0x000fc400010f16ff */
[-C--:B------:R-:W-:Y:S01]  /*2aa0*/  LEA R96, P5, R87, R42.reuse, 0x2 ;  /* 0x0000002a57607211 */ /* 0x080fe200078a10ff */
[----:B------:R-:W-:Y:S01]  /*2ab0*/  STL [R1+0x154], R141 ;  /* 0x0001548d01007387 */ /* 0x000fe20000100800 */
[----:B------:R-:W-:Y:S02]  /*2ac0*/  ISETP.GE.AND P1, PT, R123, R53, PT ;  /* 0x000000357b00720c */ /* 0x000fe40003f26270 */
[-C--:B------:R-:W-:Y:S01]  /*2ad0*/  LEA R98, P6, R83, R42.reuse, 0x2 ;  /* 0x0000002a53627211 */ /* 0x080fe200078c10ff */
[----:B------:R-:W-:Y:S01]  /*2ae0*/  STL [R1+0x158], R6 ;  /* 0x0001580601007387 */ /* 0x000fe20000100800 */
[-C--:B------:R-:W-:Y:S02]  /*2af0*/  LEA R54, P4, R82, R42.reuse, 0x2 ;  /* 0x0000002a52367211 */ /* 0x080fe400078810ff */
[----:B------:R-:W-:Y:S01]  /*2b00*/  LEA R94, P2, R86, R42, 0x2 ;  /* 0x0000002a565e7211 */ /* 0x000fe200078410ff */
[----:B------:R-:W-:Y:S01]  /*2b10*/  STL [R1+0x15c], R205 ;  /* 0x00015ccd01007387 */ /* 0x000fe20000100800 */
[----:B------:R-:W-:-:S02]  /*2b20*/  SEL R218, RZ, 0x4, P3 ;  /* 0x00000004ffda7807 */ /* 0x000fc40001800000 */
[-C--:B------:R-:W-:Y:S01]  /*2b30*/  LEA.HI.X.SX32 R97, R87, R10.reuse, 0x2, P5 ;  /* 0x0000000a57617211 */ /* 0x080fe200028f16ff */
[----:B------:R-:W-:Y:S01]  /*2b40*/  STL [R1+0xd8], R88 ;  /* 0x0000d85801007387 */ /* 0x000fe20000100800 */
[----:B------:R-:W-:Y:S02]  /*2b50*/  ISETP.GE.AND P3, PT, R122, R53, PT ;  /* 0x000000357a00720c */ /* 0x000fe40003f66270 */
[----:B------:R-:W-:Y:S01]  /*2b60*/  SEL R213, RZ, 0x4, P1 ;  /* 0x00000004ffd57807 */ /* 0x000fe20000800000 */
[----:B------:R-:W-:Y:S01]  /*2b70*/  STL [R1+0xd4], R83 ;  /* 0x0000d45301007387 */ /* 0x000fe20000100800 */
[-C--:B------:R-:W-:Y:S01]  /*2b80*/  LEA.HI.X.SX32 R99, R83, R10.reuse, 0x2, P6 ;  /* 0x0000000a53637211 */ /* 0x080fe200030f16ff */
[----:B------:R-:W-:Y:S01]  /*2b90*/  IMAD R79, R66, UR6, RZ ;  /* 0x00000006424f7c24 */ /* 0x000fe2000f8e02ff */
[-C--:B------:R-:W-:Y:S01]  /*2ba0*/  LEA.HI.X.SX32 R55, R82, R10.reuse, 0x2, P4 ;  /* 0x0000000a52377211 */ /* 0x080fe200020f16ff */
[----:B------:R1:W-:Y:S01]  /*2bb0*/  STL [R1+0xd0], R82 ;  /* 0x0000d05201007387 */ /* 0x0003e20000100800 */
[----:B------:R-:W-:-:S02]  /*2bc0*/  LEA.HI.X.SX32 R95, R86, R10, 0x2, P2 ;  /* 0x0000000a565f7211 */ /* 0x000fc400010f16ff */
[-C--:B------:R-:W-:Y:S02]  /*2bd0*/  LEA R40, P5, R81, R42.reuse, 0x2 ;  /* 0x0000002a51287211 */ /* 0x080fe400078a10ff */
[----:B------:R-:W-:Y:S02]  /*2be0*/  ISETP.GE.AND P1, PT, R117, R53, PT ;  /* 0x000000357500720c */ /* 0x000fe40003f26270 */
[-C--:B------:R-:W-:Y:S02]  /*2bf0*/  LEA R70, P4, R84, R42.reuse, 0x2 ;  /* 0x0000002a54467211 */ /* 0x080fe400078810ff */
[-C--:B------:R-:W-:Y:S02]  /*2c00*/  LEA R92, P2, R80, R42.reuse, 0x2 ;  /* 0x0000002a505c7211 */ /* 0x080fe400078410ff */
[----:B-1----:R-:W-:Y:S01]  /*2c10*/  LEA R82, P6, R85, R42, 0x2 ;  /* 0x0000002a55527211 */ /* 0x002fe200078c10ff */
[----:B------:R-:W-:Y:S01]  /*2c20*/  UIADD3 UR4, UR4, -0x80, URZ ;  /* 0xffffff8004047890 */ /* 0x000fe2000fffe03f */
[----:B------:R-:W-:-:S02]  /*2c30*/  SEL R212, RZ, 0x4, P3 ;  /* 0x00000004ffd47807 */ /* 0x000fc40001800000 */
[-C--:B------:R-:W-:Y:S02]  /*2c40*/  LEA.HI.X.SX32 R41, R81, R10.reuse, 0x2, P5 ;  /* 0x0000000a51297211 */ /* 0x080fe400028f16ff */
[----:B------:R-:W-:Y:S02]  /*2c50*/  ISETP.GE.AND P3, PT, R116, R53, PT ;  /* 0x000000357400720c */ /* 0x000fe40003f66270 */
[----:B------:R-:W-:Y:S02]  /*2c60*/  SEL R204, RZ, 0x4, P1 ;  /* 0x00000004ffcc7807 */ /* 0x000fe40000800000 */
[-C--:B------:R-:W-:Y:S02]  /*2c70*/  LEA.HI.X.SX32 R83, R85, R10.reuse, 0x2, P6 ;  /* 0x0000000a55537211 */ /* 0x080fe400030f16ff */
[-C--:B------:R-:W-:Y:S02]  /*2c80*/  LEA.HI.X.SX32 R71, R84, R10.reuse, 0x2, P4 ;  /* 0x0000000a54477211 */ /* 0x080fe400020f16ff */
[----:B------:R-:W-:-:S02]  /*2c90*/  LEA.HI.X.SX32 R93, R80, R10, 0x2, P2 ;  /* 0x0000000a505d7211 */ /* 0x000fc400010f16ff */
[-C--:B------:R-:W-:Y:S02]  /*2ca0*/  LEA R50, P5, R76, R42.reuse, 0x2 ;  /* 0x0000002a4c327211 */ /* 0x080fe400078a10ff */
[----:B------:R-:W-:Y:S02]  /*2cb0*/  ISETP.GE.AND P1, PT, R111, R53, PT ;  /* 0x000000356f00720c */ /* 0x000fe40003f26270 */
[-C--:B------:R-:W-:Y:S02]  /*2cc0*/  LEA R68, P6, R79, R42.reuse, 0x2 ;  /* 0x0000002a4f447211 */ /* 0x080fe400078c10ff */
[-C--:B------:R-:W-:Y:S02]  /*2cd0*/  LEA R66, P4, R78, R42.reuse, 0x2 ;  /* 0x0000002a4e427211 */ /* 0x080fe400078810ff */
[----:B------:R-:W-:Y:S02]  /*2ce0*/  LEA R90, P2, R74, R42, 0x2 ;  /* 0x0000002a4a5a7211 */ /* 0x000fe400078410ff */
[----:B------:R-:W-:-:S02]  /*2cf0*/  SEL R175, RZ, 0x4, P3 ;  /* 0x00000004ffaf7807 */ /* 0x000fc40001800000 */
[-C--:B------:R-:W-:Y:S02]  /*2d00*/  LEA.HI.X.SX32 R51, R76, R10.reuse, 0x2, P5 ;  /* 0x0000000a4c337211 */ /* 0x080fe400028f16ff */
[-C--:B------:R-:W-:Y:S02]  /*2d10*/  ISETP.GE.AND P3, PT, R110, R53.reuse, PT ;  /* 0x000000356e00720c */ /* 0x080fe40003f66270 */
[----:B------:R-:W-:Y:S02]  /*2d20*/  SEL R101, RZ, 0x4, P1 ;  /* 0x00000004ff657807 */ /* 0x000fe40000800000 */
[-C--:B------:R-:W-:Y:S02]  /*2d30*/  LEA.HI.X.SX32 R69, R79, R10.reuse, 0x2, P6 ;  /* 0x0000000a4f457211 */ /* 0x080fe400030f16ff */
[----:B------:R-:W-:Y:S02]  /*2d40*/  LEA.HI.X.SX32 R67, R78, R10, 0x2, P4 ;  /* 0x0000000a4e437211 */ /* 0x000fe400020f16ff */
[----:B------:R-:W-:-:S02]  /*2d50*/  ISETP.GE.AND P5, PT, R107, R53, PT ;  /* 0x000000356b00720c */ /* 0x000fc40003fa6270 */
[----:B------:R-:W-:Y:S02]  /*2d60*/  LEA.HI.X.SX32 R91, R74, R10, 0x2, P2 ;  /* 0x0000000a4a5b7211 */ /* 0x000fe400010f16ff */
[----:B------:R-:W-:Y:S02]  /*2d70*/  ISETP.GE.AND P1, PT, R0, UR4, PT ;  /* 0x0000000400007c0c */ /* 0x000fe4000bf26270 */
[-C--:B------:R-:W-:Y:S02]  /*2d80*/  ISETP.GE.AND P6, PT, R108, R53.reuse, PT ;  /* 0x000000356c00720c */ /* 0x080fe40003fc6270 */
[-C--:B------:R-:W-:Y:S02]  /*2d90*/  ISETP.GE.AND P2, PT, R106, R53.reuse, PT ;  /* 0x000000356a00720c */ /* 0x080fe40003f46270 */
[----:B------:R-:W-:Y:S02]  /*2da0*/  ISETP.GE.AND P4, PT, R105, R53, PT ;  /* 0x000000356900720c */ /* 0x000fe40003f86270 */
[----:B------:R-:W-:-:S02]  /*2db0*/  SEL R166, RZ, 0x4, P3 ;  /* 0x00000004ffa67807 */ /* 0x000fc40001800000 */
[----:B------:R-:W-:Y:S02]  /*2dc0*/  SEL R228, RZ, 0x4, P5 ;  /* 0x00000004ffe47807 */ /* 0x000fe40002800000 */
[----:B------:R-:W-:Y:S02]  /*2dd0*/  ISETP.GE.AND P3, PT, R135, UR4, PT ;  /* 0x0000000487007c0c */ /* 0x000fe4000bf66270 */
[----:B------:R-:W-:Y:S02]  /*2de0*/  SEL R168, RZ, 0x4, P1 ;  /* 0x00000004ffa87807 */ /* 0x000fe40000800000 */
[----:B------:R-:W-:Y:S02]  /*2df0*/  SEL R229, RZ, 0x4, P6 ;  /* 0x00000004ffe57807 */ /* 0x000fe40003000000 */
[----:B------:R-:W-:Y:S02]  /*2e00*/  ISETP.GE.AND P5, PT, R132, R53, PT ;  /* 0x000000358400720c */ /* 0x000fe40003fa6270 */
[----:B------:R-:W-:-:S02]  /*2e10*/  SEL R227, RZ, 0x4, P2 ;  /* 0x00000004ffe37807 */ /* 0x000fc40001000000 */
[----:B------:R-:W-:Y:S02]  /*2e20*/  SEL R226, RZ, 0x4, P4 ;  /* 0x00000004ffe27807 */ /* 0x000fe40002000000 */
        /* <DEDUP_REMOVED lines=39> */
[-C--:B------:R-:W-:Y:S02]  /*30a0*/  ISETP.GE.AND P2, PT, R113, R53.reuse, PT ;  /* 0x000000357100720c */ /* 0x080fe40003f46270 */
[----:B------:R-:W-:-:S02]  /*30b0*/  ISETP.GE.AND P4, PT, R112, R53, PT ;  /* 0x000000357000720c */ /* 0x000fc40003f86270 */
[----:B------:R-:W-:Y:S02]  /*30c0*/  SEL R252, RZ, 0x4, P3 ;  /* 0x00000004fffc7807 */ /* 0x000fe40001800000 */
[----:B------:R-:W-:Y:S02]  /*30d0*/  SEL R174, RZ, 0x4, P5 ;  /* 0x00000004ffae7807 */ /* 0x000fe40002800000 */
[----:B------:R-:W-:Y:S02]  /*30e0*/  ISETP.GE.AND P3, PT, R128, UR4, PT ;  /* 0x0000000480007c0c */ /* 0x000fe4000bf66270 */
[----:B------:R-:W-:Y:S01]  /*30f0*/  SEL R88, RZ, 0x4, P1 ;  /* 0x00000004ff587807 */ /* 0x000fe20000800000 */
[----:B------:R1:W-:Y:S01]  /*3100*/  STL [R1+0xcc], R87 ;  /* 0x0000cc5701007387 */ /* 0x0003e20000100800 */
[----:B------:R-:W-:Y:S02]  /*3110*/  SEL R173, RZ, 0x4, P6 ;  /* 0x00000004ffad7807 */ /* 0x000fe40003000000 */
[----:B------:R-:W-:-:S02]  /*3120*/  ISETP.GT.AND P5, PT, R7, 0x7f, PT ;  /* 0x0000007f0700780c */ /* 0x000fc40003fa4270 */
[----:B------:R-:W-:Y:S02]  /*3130*/  SEL R23, RZ, 0x4, P0 ;  /* 0x00000004ff177807 */ /* 0x000fe40000000000 */
[----:B------:R-:W-:Y:S02]  /*3140*/  SEL R102, RZ, 0x4, P2 ;  /* 0x00000004ff667807 */ /* 0x000fe40001000000 */
[----:B------:R-:W-:Y:S02]  /*3150*/  SEL R170, RZ, 0x4, P4 ;  /* 0x00000004ffaa7807 */ /* 0x000fe40002000000 */
[----:B------:R-:W-:Y:S01]  /*3160*/  ISETP.GE.AND P1, PT, R126, UR4, PT ;  /* 0x000000047e007c0c */ /* 0x000fe2000bf26270 */
[----:B------:R-:W-:Y:S01]  /*3170*/  STL [R1+0xc8], R86 ;  /* 0x0000c85601007387 */ /* 0x000fe20000100800 */
[----:B-1----:R-:W-:Y:S02]  /*3180*/  SEL R87, RZ, 0x4, P3 ;  /* 0x00000004ff577807 */ /* 0x002fe40001800000 */
[----:B------:R-:W-:Y:S01]  /*3190*/  SEL R23, R23, RZ, P5 ;  /* 0x000000ff17177207 */ /* 0x000fe20002800000 */
[----:B------:R1:W-:Y:S01]  /*31a0*/  STL [R1+0xc4], R85 ;  /* 0x0000c45501007387 */ /* 0x0003e20000100800 */
[----:B------:R-:W-:-:S02]  /*31b0*/  SEL R230, R230, RZ, P5 ;  /* 0x000000ffe6e67207 */ /* 0x000fc40002800000 */
[----:B------:R-:W-:Y:S02]  /*31c0*/  SEL R231, R231, RZ, P5 ;  /* 0x000000ffe7e77207 */ /* 0x000fe40002800000 */
[----:B------:R-:W-:Y:S02]  /*31d0*/  SEL R229, R229, RZ, P5 ;  /* 0x000000ffe5e57207 */ /* 0x000fe40002800000 */
[----:B------:R-:W-:Y:S02]  /*31e0*/  SEL R228, R228, RZ, P5 ;  /* 0x000000ffe4e47207 */ /* 0x000fe40002800000 */
[----:B------:R-:W-:Y:S02]  /*31f0*/  SEL R227, R227, RZ, P5 ;  /* 0x000000ffe3e37207 */ /* 0x000fe40002800000 */
[----:B------:R-:W-:Y:S02]  /*3200*/  SEL R226, R226, RZ, P5 ;  /* 0x000000ffe2e27207 */ /* 0x000fe40002800000 */
        /* <DEDUP_REMOVED lines=26> */
[----:B------:R-:W-:Y:S02]  /*33b0*/  ISETP.GE.AND P3, PT, R125, UR4, PT ;  /* 0x000000047d007c0c */ /* 0x000fe4000bf66270 */
[----:B-1----:R-:W-:Y:S01]  /*33c0*/  SEL R85, RZ, 0x4, P1 ;  /* 0x00000004ff557807 */ /* 0x002fe20000800000 */
[----:B------:R1:W-:Y:S01]  /*33d0*/  STL [R1+0xc0], R84 ;  /* 0x0000c05401007387 */ /* 0x0003e20000100800 */
[----:B------:R-:W-:Y:S02]  /*33e0*/  ISETP.GE.AND P5, PT, R108, UR4, PT ;  /* 0x000000046c007c0c */ /* 0x000fe4000bfa6270 */
[----:B------:R-:W-:Y:S01]  /*33f0*/  ISETP.GE.AND P1, PT, R123, UR4, PT ;  /* 0x000000047b007c0c */ /* 0x000fe2000bf26270 */
[----:B------:R-:W-:Y:S01]  /*3400*/  STL [R1+0xbc], R81 ;  /* 0x0000bc5101007387 */ /* 0x000fe20000100800 */
[----:B------:R-:W-:Y:S01]  /*3410*/  SEL R169, RZ, 0x4, P5 ;  /* 0x00000004ffa97807 */ /* 0x000fe20002800000 */
[----:B------:R-:W-:-:S02]  /*3420*/  IMAD R6, R72, UR6, RZ ;  /* 0x0000000648067c24 */ /* 0x000fc4000f8e02ff */
[----:B------:R2:W-:Y:S01]  /*3430*/  STL [R1+0xb8], R80 ;  /* 0x0000b85001007387 */ /* 0x0005e20000100800 */
[----:B-1----:R-:W-:Y:S02]  /*3440*/  SEL R84, RZ, 0x4, P3 ;  /* 0x00000004ff547807 */ /* 0x002fe40001800000 */
[----:B------:R-:W-:Y:S02]  /*3450*/  ISETP.GE.AND P3, PT, R122, UR4, PT ;  /* 0x000000047a007c0c */ /* 0x000fe4000bf66270 */
[----:B------:R-:W-:Y:S02]  /*3460*/  ISETP.GE.AND P5, PT, R105, UR4, PT ;  /* 0x0000000469007c0c */ /* 0x000fe4000bfa6270 */
[----:B--2---:R-:W-:Y:S02]  /*3470*/  SEL R80, RZ, 0x4, P1 ;  /* 0x00000004ff507807 */ /* 0x004fe40000800000 */
[----:B------:R-:W-:Y:S01]  /*3480*/  ISETP.GE.AND P1, PT, R120, UR4, PT ;  /* 0x0000000478007c0c */ /* 0x000fe2000bf26270 */
[----:B------:R-:W-:Y:S01]  /*3490*/  STL [R1+0xb4], R79 ;  /* 0x0000b44f01007387 */ /* 0x000fe20000100800 */
[----:B------:R-:W-:-:S02]  /*34a0*/  ISETP.NE.U32.AND P2, PT, R23, RZ, PT ;  /* 0x000000ff1700720c */ /* 0x000fc40003f45070 */
[----:B------:R-:W-:Y:S01]  /*34b0*/  SEL R77, RZ, 0x4, P3 ;  /* 0x00000004ff4d7807 */ /* 0x000fe20001800000 */
[----:B------:R1:W-:Y:S01]  /*34c0*/  STL [R1+0xb0], R78 ;  /* 0x0000b04e01007387 */ /* 0x0003e20000100800 */
[----:B------:R-:W-:Y:S02]  /*34d0*/  SEL R23, RZ, 0x4, P5 ;  /* 0x00000004ff177807 */ /* 0x000fe40002800000 */
[----:B------:R-:W-:Y:S01]  /*34e0*/  ISETP.GE.AND P3, PT, R119, UR4, PT ;  /* 0x0000000477007c0c */ /* 0x000fe2000bf66270 */
[----:B------:R-:W-:Y:S01]  /*34f0*/  STL [R1+0xac], R76 ;  /* 0x0000ac4c01007387 */ /* 0x000fe20000100800 */
[----:B------:R-:W-:Y:S02]  /*3500*/  SEL R75, RZ, 0x4, P1 ;  /* 0x00000004ff4b7807 */ /* 0x000fe40000800000 */
[----:B------:R-:W-:Y:S01]  /*3510*/  ISETP.GE.AND P5, PT, R133, UR4, PT ;  /* 0x0000000485007c0c */ /* 0x000fe2000bfa6270 */
[----:B------:R-:W-:Y:S01]  /*3520*/  STL [R1+0x160], R140 ;  /* 0x0001608c01007387 */ /* 0x000fe20000100800 */
[----:B------:R-:W-:-:S02]  /*3530*/  ISETP.GE.AND P1, PT, R117, UR4, PT ;  /* 0x0000000475007c0c */ /* 0x000fc4000bf26270 */
[C---:B-1----:R-:W-:Y:S01]  /*3540*/  LEA R78, P6, R6.reuse, R42, 0x2 ;  /* 0x0000002a064e7211 */ /* 0x042fe200078c10ff */
[----:B------:R1:W-:Y:S01]  /*3550*/  STL [R1+0xa8], R74 ;  /* 0x0000a84a01007387 */ /* 0x0003e20000100800 */
[----:B------:R-:W-:Y:S02]  /*3560*/  SEL R207, RZ, 0x4, P5 ;  /* 0x00000004ffcf7807 */ /* 0x000fe40002800000 */
[----:B------:R-:W-:Y:S01]  /*3570*/  LEA.HI.X.SX32 R79, R6, R10, 0x2, P6 ;  /* 0x0000000a064f7211 */ /* 0x000fe200030f16ff */
[----:B------:R2:W-:Y:S01]  /*3580*/  STL [R1+0xa4], R6 ;  /* 0x0000a40601007387 */ /* 0x0005e20000100800 */
[----:B------:R-:W-:Y:S02]  /*3590*/  SEL R62, RZ, 0x4, P1 ;  /* 0x00000004ff3e7807 */ /* 0x000fe40000800000 */
[----:B------:R-:W-:Y:S02]  /*35a0*/  ISETP.GE.AND P5, PT, R130, UR4, PT ;  /* 0x0000000482007c0c */ /* 0x000fe4000bfa6270 */
[----:B-1----:R-:W-:-:S02]  /*35b0*/  SEL R74, RZ, 0x4, P3 ;  /* 0x00000004ff4a7807 */ /* 0x002fc40001800000 */
[----:B------:R-:W-:Y:S02]  /*35c0*/  ISETP.GE.AND P3, PT, R116, UR4, PT ;  /* 0x0000000474007c0c */ /* 0x000fe4000bf66270 */
[----:B------:R-:W-:Y:S01]  /*35d0*/  ISETP.GE.AND P1, PT, R114, UR4, PT ;  /* 0x0000000472007c0c */ /* 0x000fe2000bf26270 */
[----:B--2---:R-:W-:Y:S01]  /*35e0*/  IMAD R6, R19, UR6, RZ ;  /* 0x0000000613067c24 */ /* 0x004fe2000f8e02ff */
[----:B------:R-:W-:Y:S02]  /*35f0*/  SEL R63, RZ, 0x4, P3 ;  /* 0x00000004ff3f7807 */ /* 0x000fe40001800000 */
[----:B------:R-:W-:Y:S02]  /*3600*/  SEL R89, RZ, 0x4, P5 ;  /* 0x00000004ff597807 */ /* 0x000fe40002800000 */
[----:B------:R-:W-:Y:S02]  /*3610*/  ISETP.GT.AND P3, PT, R7, 0xbf, PT ;  /* 0x000000bf0700780c */ /* 0x000fe40003f64270 */
[----:B------:R-:W-:-:S02]  /*3620*/  SEL R61, RZ, 0x4, P1 ;  /* 0x00000004ff3d7807 */ /* 0x000fc40000800000 */
[C---:B------:R-:W-:Y:S02]  /*3630*/  LEA R52, P1, R6.reuse, R42, 0x2 ;  /* 0x0000002a06347211 */ /* 0x040fe400078210ff */
[----:B------:R-:W-:Y:S01]  /*3640*/  ISETP.GE.AND P5, PT, R127, UR4, PT ;  /* 0x000000047f007c0c */ /* 0x000fe2000bfa6270 */
[----:B------:R-:W-:Y:S01]  /*3650*/  STL [R1+0xa0], R22 ;  /* 0x0000a01601007387 */ /* 0x000fe20000100800 */
[----:B------:R-:W-:Y:S02]  /*3660*/  SEL R89, R89, RZ, P3 ;  /* 0x000000ff59597207 */ /* 0x000fe40001800000 */
[----:B------:R-:W-:Y:S01]  /*3670*/  LEA.HI.X.SX32 R53, R6, R10, 0x2, P1 ;  /* 0x0000000a06357211 */ /* 0x000fe200008f16ff */
[----:B------:R1:W-:Y:S01]  /*3680*/  STL [R1+0x9c], R6 ;  /* 0x00009c0601007387 */ /* 0x0003e20000100800 */
[----:B------:R-:W-:Y:S02]  /*3690*/  SEL R88, R88, RZ, P3 ;  /* 0x000000ff58587207 */ /* 0x000fe40001800000 */
[----:B------:R-:W-:Y:S01]  /*36a0*/  SEL R86, RZ, 0x4, P5 ;  /* 0x00000004ff567807 */ /* 0x000fe20002800000 */
[----:B------:R-:W-:Y:S01]  /*36b0*/  STL [R1], R89 ;  /* 0x0000005901007387 */ /* 0x000fe20000100800 */
[----:B------:R-:W-:-:S02]  /*36c0*/  ISETP.GE.AND P5, PT, R124, UR4, PT ;  /* 0x000000047c007c0c */ /* 0x000fc4000bfa6270 */
[----:B-1----:R-:W-:Y:S01]  /*36d0*/  SEL R6, R87, RZ, P3 ;  /* 0x000000ff57067207 */ /* 0x002fe20001800000 */
[----:B------:R-:W-:Y:S01]  /*36e0*/  STL [R1+0x14], R88 ;  /* 0x0000145801007387 */ /* 0x000fe20000100800 */
[----:B------:R-:W-:Y:S02]  /*36f0*/  SEL R86, R86, RZ, P3 ;  /* 0x000000ff56567207 */ /* 0x000fe40001800000 */
[----:B------:R-:W-:Y:S01]  /*3700*/  SEL R85, R85, RZ, P3 ;  /* 0x000000ff55557207 */ /* 0x000fe20001800000 */
[----:B------:R1:W-:Y:S01]  /*3710*/  STL [R1+0x18], R6 ;  /* 0x0000180601007387 */ /* 0x0003e20000100800 */
[----:B------:R-:W-:Y:S02]  /*3720*/  SEL R81, RZ, 0x4, P5 ;  /* 0x00000004ff517807 */ /* 0x000fe40002800000 */
[----:B------:R-:W-:Y:S01]  /*3730*/  ISETP.GE.AND P5, PT, R121, UR4, PT ;  /* 0x0000000479007c0c */ /* 0x000fe2000bfa6270 */
[----:B------:R-:W-:Y:S01]  /*3740*/  STL [R1+0x1c], R86 ;  /* 0x00001c5601007387 */ /* 0x000fe20000100800 */
[----:B------:R-:W-:-:S02]  /*3750*/  SEL R81, R81, RZ, P3 ;  /* 0x000000ff51517207 */ /* 0x000fc40001800000 */
[----:B-1----:R-:W-:Y:S01]  /*3760*/  SEL R6, R84, RZ, P3 ;  /* 0x000000ff54067207 */ /* 0x002fe20001800000 */
[----:B------:R-:W-:Y:S01]  /*3770*/  STL [R1+0x20], R85 ;  /* 0x0000205501007387 */ /* 0x000fe20000100800 */
[----:B------:R-:W-:Y:S02]  /*3780*/  SEL R80, R80, RZ, P3 ;  /* 0x000000ff50507207 */ /* 0x000fe40001800000 */
[----:B------:R-:W-:Y:S01]  /*3790*/  SEL R76, RZ, 0x4, P5 ;  /* 0x00000004ff4c7807 */ /* 0x000fe20002800000 */
[----:B------:R1:W-:Y:S01]  /*37a0*/  STL [R1+0x24], R6 ;  /* 0x0000240601007387 */ /* 0x0003e20000100800 */
[----:B------:R-:W-:Y:S02]  /*37b0*/  ISETP.GE.AND P5, PT, R118, UR4, PT ;  /* 0x0000000476007c0c */ /* 0x000fe4000bfa6270 */
[----:B------:R-:W-:Y:S01]  /*37c0*/  SEL R76, R76, RZ, P3 ;  /* 0x000000ff4c4c7207 */ /* 0x000fe20001800000 */
[----:B------:R-:W-:Y:S01]  /*37d0*/  STL [R1+0x28], R81 ;  /* 0x0000285101007387 */ /* 0x000fe20000100800 */
[----:B------:R-:W-:-:S02]  /*37e0*/  ISETP.GE.AND P4, PT, R109, UR4, PT ;  /* 0x000000046d007c0c */ /* 0x000fc4000bf86270 */
[----:B-1----:R-:W-:Y:S01]  /*37f0*/  SEL R6, R77, RZ, P3 ;  /* 0x000000ff4d067207 */ /* 0x002fe20001800000 */
[----:B------:R-:W-:Y:S01]  /*3800*/  STL [R1+0x2c], R80 ;  /* 0x00002c5001007387 */ /* 0x000fe20000100800 */
[----:B------:R-:W-:Y:S02]  /*3810*/  SEL R73, RZ, 0x4, P5 ;  /* 0x00000004ff497807 */ /* 0x000fe40002800000 */
[----:B------:R-:W-:Y:S01]  /*3820*/  SEL R75, R75, RZ, P3 ;  /* 0x000000ff4b4b7207 */ /* 0x000fe20001800000 */
[----:B------:R1:W-:Y:S01]  /*3830*/  STL [R1+0x30], R6 ;  /* 0x0000300601007387 */ /* 0x0003e20000100800 */
[----:B------:R-:W-:Y:S02]  /*3840*/  ISETP.GE.AND P5, PT, R115, UR4, PT ;  /* 0x0000000473007c0c */ /* 0x000fe4000bfa6270 */
[----:B------:R-:W-:Y:S01]  /*3850*/  SEL R19, RZ, 0x4, P4 ;  /* 0x00000004ff137807 */ /* 0x000fe20002000000 */
[----:B------:R-:W-:Y:S01]  /*3860*/  STL [R1+0x34], R76 ;  /* 0x0000344c01007387 */ /* 0x000fe20000100800 */
[----:B------:R-:W-:-:S02]  /*3870*/  SEL R72, RZ, 0x4, P5 ;  /* 0x00000004ff487807 */ /* 0x000fc40002800000 */
[----:B-1----:R-:W-:Y:S01]  /*3880*/  SEL R6, R74, RZ, P3 ;  /* 0x000000ff4a067207 */ /* 0x002fe20001800000 */
[----:B------:R-:W-:Y:S01]  /*3890*/  STL [R1+0x38], R75 ;  /* 0x0000384b01007387 */ /* 0x000fe20000100800 */
[----:B------:R-:W-:Y:S02]  /*38a0*/  ISETP.GE.AND P4, PT, R113, UR4, PT ;  /* 0x0000000471007c0c */ /* 0x000fe4000bf86270 */
[----:B------:R-:W-:Y:S01]  /*38b0*/  SEL R74, R73, RZ, P3 ;  /* 0x000000ff494a7207 */ /* 0x000fe20001800000 */
[----:B------:R1:W-:Y:S01]  /*38c0*/  STL [R1+0x3c], R6 ;  /* 0x00003c0601007387 */ /* 0x0003e20000100800 */
[----:B------:R-:W-:Y:S02]  /*38d0*/  LEA R64, P5, R22, R42, 0x2 ;  /* 0x0000002a16407211 */ /* 0x000fe400078a10ff */
[----:B------:R-:W-:Y:S01]  /*38e0*/  SEL R73, R62, RZ, P3 ;  /* 0x000000ff3e497207 */ /* 0x000fe20001800000 */
[----:B------:R-:W-:Y:S01]  /*38f0*/  STL [R1+0x40], R74 ;  /* 0x0000404a01007387 */ /* 0x000fe20000100800 */
[----:B------:R-:W-:Y:S01]  /*3900*/  SEL R59, RZ, 0x4, P4 ;  /* 0x00000004ff3b7807 */ /* 0x000fe20002000000 */
[----:B------:R-:W-:Y:S01]  /*3910*/  UIADD3 UR5, UR5, -0xc0, URZ ;  /* 0xffffff4005057890 */ /* 0x000fe2000fffe03f */
[----:B------:R-:W-:-:S02]  /*3920*/  LEA.HI.X.SX32 R65, R22, R10, 0x2, P5 ;  /* 0x0000000a16417211 */ /* 0x000fc400028f16ff */
[----:B-1----:R-:W-:Y:S01]  /*3930*/  SEL R6, R63, RZ, P3 ;  /* 0x000000ff3f067207 */ /* 0x002fe20001800000 */
[----:B------:R-:W-:Y:S01]  /*3940*/  STL [R1+0x44], R73 ;  /* 0x0000444901007387 */ /* 0x000fe20000100800 */
[----:B------:R-:W-:Y:S02]  /*3950*/  ISETP.GE.AND P1, PT, R112, UR4, PT ;  /* 0x0000000470007c0c */ /* 0x000fe4000bf26270 */
[----:B------:R-:W-:Y:S01]  /*3960*/  ISETP.GE.AND P5, PT, R111, UR4, PT ;  /* 0x000000046f007c0c */ /* 0x000fe2000bfa6270 */
[----:B------:R1:W-:Y:S01]  /*3970*/  STL [R1+0x48], R6 ;  /* 0x0000480601007387 */ /* 0x0003e20000100800 */
[----:B------:R-:W-:Y:S02]  /*3980*/  ISETP.GE.AND P4, PT, R110, UR4, PT ;  /* 0x000000046e007c0c */ /* 0x000fe4000bf86270 */
[----:B------:R-:W-:Y:S02]  /*3990*/  SEL R62, R72, RZ, P3 ;  /* 0x000000ff483e7207 */ /* 0x000fe40001800000 */
[----:B------:R-:W-:-:S02]  /*39a0*/  SEL R61, R61, RZ, P3 ;  /* 0x000000ff3d3d7207 */ /* 0x000fc40001800000 */
[----:B------:R-:W-:Y:S02]  /*39b0*/  ISETP.NE.U32.AND P0, PT, R57, RZ, PT ;  /* 0x000000ff3900720c */ /* 0x000fe40003f05070 */
[----:B------:R-:W-:Y:S02]  /*39c0*/  SEL R19, R19, RZ, P3 ;  /* 0x000000ff13137207 */ /* 0x000fe40001800000 */
[----:B-1----:R-:W-:Y:S01]  /*39d0*/  SEL R6, R59, RZ, P3 ;  /* 0x000000ff3b067207 */ /* 0x002fe20001800000 */
[----:B------:R-:W-:Y:S01]  /*39e0*/  STL [R1+0x4c], R62 ;  /* 0x00004c3e01007387 */ /* 0x000fe20000100800 */
[----:B------:R-:W-:Y:S02]  /*39f0*/  SEL R58, RZ, 0x4, P1 ;  /* 0x00000004ff3a7807 */ /* 0x000fe40000800000 */
[----:B------:R-:W-:Y:S02]  /*3a00*/  SEL R57, RZ, 0x4, P5 ;  /* 0x00000004ff397807 */ /* 0x000fe40002800000 */
[----:B------:R-:W-:Y:S01]  /*3a10*/  SEL R56, RZ, 0x4, P4 ;  /* 0x00000004ff387807 */ /* 0x000fe20002000000 */
[----:B------:R-:W-:Y:S01]  /*3a20*/  STL [R1+0x50], R61 ;  /* 0x0000503d01007387 */ /* 0x000fe20000100800 */
[----:B------:R-:W-:-:S02]  /*3a30*/  ISETP.GE.AND P5, PT, R0, UR5, PT ;  /* 0x0000000500007c0c */ /* 0x000fc4000bfa6270 */
[----:B------:R-:W-:Y:S01]  /*3a40*/  ISETP.NE.U32.AND P1, PT, R19, RZ, PT ;  /* 0x000000ff1300720c */ /* 0x000fe20003f25070 */
[----:B------:R1:W-:Y:S01]  /*3a50*/  STL [R1+0x54], R6 ;  /* 0x0000540601007387 */ /* 0x0003e20000100800 */
[----:B------:R-:W-:Y:S02]  /*3a60*/  ISETP.GE.AND P4, PT, R135, UR5, PT ;  /* 0x0000000587007c0c */ /* 0x000fe4000bf86270 */
        /* <DEDUP_REMOVED lines=13> */
[----:B-1----:R-:W-:Y:S02]  /*3b40*/  SEL R6, R56, RZ, P3 ;  /* 0x000000ff38067207 */ /* 0x002fe40001800000 */
[----:B------:R-:W-:Y:S02]  /*3b50*/  ISETP.GE.AND P3, PT, R108, UR5, PT ;  /* 0x000000056c007c0c */ /* 0x000fe4000bf66270 */
[----:B------:R-:W-:-:S02]  /*3b60*/  SEL R108, RZ, 0x4, P5 ;  /* 0x00000004ff6c7807 */ /* 0x000fc40002800000 */
[----:B------:R-:W-:Y:S02]  /*3b70*/  ISETP.GE.AND P5, PT, R107, UR5, PT ;  /* 0x000000056b007c0c */ /* 0x000fe4000bfa6270 */
[----:B------:R-:W-:Y:S02]  /*3b80*/  SEL R107, RZ, 0x4, P4 ;  /* 0x00000004ff6b7807 */ /* 0x000fe40002000000 */
[----:B------:R-:W-:Y:S02]  /*3b90*/  ISETP.GE.AND P4, PT, R106, UR5, PT ;  /* 0x000000056a007c0c */ /* 0x000fe4000bf86270 */
[----:B------:R-:W-:Y:S02]  /*3ba0*/  SEL R106, RZ, 0x4, P3 ;  /* 0x00000004ff6a7807 */ /* 0x000fe40001800000 */
        /* <DEDUP_REMOVED lines=34> */
[----:B------:R-:W-:Y:S02]  /*3dd0*/  SEL R100, RZ, 0x4, P5 ;  /* 0x00000004ff647807 */ /* 0x000fe40002800000 */
[----:B------:R-:W-:Y:S02]  /*3de0*/  ISETP.GE.AND P3, PT, R117, UR5, PT ;  /* 0x0000000575007c0c */ /* 0x000fe4000bf66270 */
        /* <DEDUP_REMOVED lines=12> */
[----:B------:R-:W-:Y:S02]  /*3eb0*/  ISETP.NE.U32.AND P5, PT, R49, RZ, PT ;  /* 0x000000ff3100720c */ /* 0x000fe40003fa5070 */
        /* <DEDUP_REMOVED lines=8> */
[----:B------:R-:W-:Y:S01]  /*3f40*/  SEL R59, RZ, 0x4, P4 ;  /* 0x00000004ff3b7807 */ /* 0x000fe20002000000 */
[----:B------:R-:W-:Y:S01]  /*3f50*/  IMAD R109, R33, UR6, RZ ;  /* 0x00000006216d7c24 */ /* 0x000fe2000f8e02ff */
[----:B------:R-:W-:Y:S01]  /*3f60*/  ISETP.NE.U32.AND P4, PT, R60, RZ, PT ;  /* 0x000000ff3c00720c */ /* 0x000fe20003f85070 */
[----:B------:R-:W-:Y:S01]  /*3f70*/  IMAD R8, R8, R9, RZ ;  /* 0x0000000908087224 */ /* 0x000fe200078e02ff */
[----:B------:R-:W-:Y:S01]  /*3f80*/  SEL R60, RZ, 0x4, P3 ;  /* 0x00000004ff3c7807 */ /* 0x000fe20001800000 */
[----:B------:R-:W-:Y:S01]  /*3f90*/  IMAD R0, R0, R20, RZ ;  /* 0x0000001400007224 */ /* 0x000fe200078e02ff */
[----:B------:R-:W-:Y:S01]  /*3fa0*/  ISETP.GT.AND P3, PT, R7, 0xff, PT ;  /* 0x000000ff0700780c */ /* 0x000fe20003f64270 */
[----:B------:R-:W-:Y:S01]  /*3fb0*/  IMAD R9, R47, UR6, RZ ;  /* 0x000000062f097c24 */ /* 0x000fe2000f8e02ff */
[----:B------:R-:W-:Y:S01]  /*3fc0*/  @P0 LOP3.LUT R5, R5, 0x4000, RZ, 0xfc, !PT ;  /* 0x0000400005050812 */ /* 0x000fe200078efcff */
[----:B------:R-:W-:Y:S01]  /*3fd0*/  ULDC.64 UR4, c[0x0][0x210] ;  /* 0x0000840000047ab9 */ /* 0x000fe20000000a00 */
[----:B------:R-:W-:-:S02]  /*3fe0*/  SEL R198, R88, RZ, P3 ;  /* 0x000000ff58c67207 */ /* 0x000fc40001800000 */
[----:B------:R-:W-:Y:S02]  /*3ff0*/  LEA R88, P6, R109, R42, 0x2 ;  /* 0x0000002a6d587211 */ /* 0x000fe400078c10ff */
[----:B------:R-:W-:Y:S02]  /*4000*/  SEL R182, R89, RZ, P3 ;  /* 0x000000ff59b67207 */ /* 0x000fe40001800000 */
[----:B------:R-:W-:Y:S02]  /*4010*/  SEL R192, R80, RZ, P3 ;  /* 0x000000ff50c07207 */ /* 0x000fe40001800000 */
[----:B------:R-:W-:Y:S02]  /*4020*/  LEA.HI.X.SX32 R89, R109, R10, 0x2, P6 ;  /* 0x0000000a6d597211 */ /* 0x000fe400030f16ff */
[----:B------:R-:W-:Y:S01]  /*4030*/  LEA R80, P6, R9, R42, 0x2 ;  /* 0x0000002a09507211 */ /* 0x000fe200078c10ff */
[----:B------:R-:W-:Y:S01]  /*4040*/  STL [R1+0x98], R109 ;  /* 0x0000986d01007387 */ /* 0x000fe20000100800 */
[----:B------:R-:W-:-:S02]  /*4050*/  SEL R193, R81, RZ, P3 ;  /* 0x000000ff51c17207 */ /* 0x000fc40001800000 */
[----:B------:R-:W-:Y:S01]  /*4060*/  LEA.HI.X.SX32 R81, R9, R10, 0x2, P6 ;  /* 0x0000000a09517211 */ /* 0x000fe200030f16ff */
[----:B------:R1:W-:Y:S01]  /*4070*/  STL [R1+0x94], R9 ;  /* 0x0000940901007387 */ /* 0x0003e20000100800 */
[----:B------:R-:W-:Y:S02]  /*4080*/  SEL R141, R108, RZ, P3 ;  /* 0x000000ff6c8d7207 */ /* 0x000fe40001800000 */
[----:B------:R-:W-:Y:S02]  /*4090*/  SEL R177, R107, RZ, P3 ;  /* 0x000000ff6bb17207 */ /* 0x000fe40001800000 */
[----:B------:R-:W-:Y:S02]  /*40a0*/  SEL R176, R106, RZ, P3 ;  /* 0x000000ff6ab07207 */ /* 0x000fe40001800000 */
[----:B------:R-:W-:Y:S01]  /*40b0*/  SEL R178, R105, RZ, P3 ;  /* 0x000000ff69b27207 */ /* 0x000fe20001800000 */
[----:B-1----:R-:W-:Y:S01]  /*40c0*/  IMAD R9, R46, UR6, RZ ;  /* 0x000000062e097c24 */ /* 0x002fe2000f8e02ff */
        /* <DEDUP_REMOVED lines=25> */
[----:B------:R-:W-:Y:S02]  /*4260*/  ISETP.NE.U32.AND P3, PT, R48, RZ, PT ;  /* 0x000000ff3000720c */ /* 0x000fe40003f65070 */
[C---:B------:R-:W-:Y:S01]  /*4270*/  LEA R48, P6, R9.reuse, R42, 0x2 ;  /* 0x0000002a09307211 */ /* 0x040fe200078c10ff */
[----:B------:R1:W-:Y:S03]  /*4280*/  STL [R1+0x90], R9 ;  /* 0x0000900901007387 */ /* 0x0003e60000100800 */
[----:B------:R-:W-:Y:S01]  /*4290*/  LEA.HI.X.SX32 R49, R9, R10, 0x2, P6 ;  /* 0x0000000a09317211 */ /* 0x000fe200030f16ff */
[----:B-1----:R-:W-:-:S05]  /*42a0*/  IMAD R9, R45, UR6, RZ ;  /* 0x000000062d097c24 */ /* 0x002fca000f8e02ff */
        /* <DEDUP_REMOVED lines=51> */
[----:B-1----:R-:W-:-:S04]  /*45e0*/  IMAD R9, R20, 0x2, R0 ;  /* 0x0000000214097824 */ /* 0x002fc800078e0200 */
[----:B------:R-:W-:-:S04]  /*45f0*/  IMAD R10, R20, 0x2, R9 ;  /* 0x00000002140a7824 */ /* 0x000fc800078e0209 */
[----:B------:R-:W-:-:S04]  /*4600*/  IMAD R11, R20, 0x2, R10 ;  /* 0x00000002140b7824 */ /* 0x000fc800078e020a */
[----:B------:R-:W-:-:S04]  /*4610*/  IMAD R118, R20, 0x2, R11 ;  /* 0x0000000214767824 */ /* 0x000fc800078e020b */
[----:B------:R-:W-:Y:S01]  /*4620*/  IMAD R12, R20, 0x2, R118 ;  /* 0x00000002140c7824 */ /* 0x000fe200078e0276 */
[----:B------:R-:W-:-:S03]  /*4630*/  ISETP.NE.U32.AND P0, PT, R14, RZ, PT ;  /* 0x000000ff0e00720c */ /* 0x000fc60003f05070 */
[----:B------:R-:W-:-:S04]  /*4640*/  IMAD R13, R20, 0x2, R12 ;  /* 0x00000002140d7824 */ /* 0x000fc800078e020c */
[----:B------:R-:W-:-:S04]  /*4650*/  IMAD R14, R20, 0x2, R13 ;  /* 0x00000002140e7824 */ /* 0x000fc800078e020d */
[----:B------:R-:W-:-:S04]  /*4660*/  IMAD R15, R20, 0x2, R14 ;  /* 0x00000002140f7824 */ /* 0x000fc800078e020e */
[----:B------:R-:W-:-:S04]  /*4670*/  IMAD R16, R20, 0x2, R15 ;  /* 0x0000000214107824 */ /* 0x000fc800078e020f */
[----:B------:R-:W-:-:S04]  /*4680*/  IMAD R17, R20, 0x2, R16 ;  /* 0x0000000214117824 */ /* 0x000fc800078e0210 */
[----:B------:R-:W-:Y:S01]  /*4690*/  IMAD R18, R20, 0x2, R17 ;  /* 0x0000000214127824 */ /* 0x000fe200078e0211 */
[----:B------:R-:W-:-:S03]  /*46a0*/  LEA R144, P6, R8, UR4, 0x2 ;  /* 0x0000000408907c11 */ /* 0x000fc6000f8c10ff */
[----:B------:R-:W-:Y:S01]  /*46b0*/  IMAD R100, R20, 0x2, R18 ;  /* 0x0000000214647824 */ /* 0x000fe200078e0212 */
[----:B------:R-:W-:-:S04]  /*46c0*/  LEA.HI.X.SX32 R25, R8, UR5, 0x2, P6 ;  /* 0x0000000508197c11 */ /* 0x000fc8000b0f16ff */
[----:B------:R-:W-:-:S04]  /*46d0*/  LEA R150, P6, R100, R144, 0x2 ;  /* 0x0000009064967211 */ /* 0x000fc800078c10ff */
[----:B------:R-:W-:Y:S01]  /*46e0*/  LEA.HI.X.SX32 R151, R100, R25, 0x2, P6 ;  /* 0x0000001964977211 */ /* 0x000fe200030f16ff */
[----:B------:R-:W-:-:S05]  /*46f0*/  IMAD R100, R20, 0x2, R100 ;  /* 0x0000000214647824 */ /* 0x000fca00078e0264 */
        /* <DEDUP_REMOVED lines=51> */
[C---:B------:R-:W-:Y:S02]  /*4a30*/  LEA R162, P6, R100.reuse, R144, 0x2 ;  /* 0x0000009064a27211 */ /* 0x040fe400078c10ff */
[----:B------:R-:W-:Y:S02]  /*4a40*/  LOP3.LUT R5, R5, 0xfffff7ff, RZ, 0xc0, !PT ;  /* 0xfffff7ff05057812 */ /* 0x000fe400078ec0ff */
[----:B------:R-:W-:Y:S01]  /*4a50*/  LEA.HI.X.SX32 R163, R100, R25, 0x2, P6 ;  /* 0x0000001964a37211 */ /* 0x000fe200030f16ff */
[----:B------:R-:W-:Y:S01]  /*4a60*/  IMAD R100, R20, 0x2, R100 ;  /* 0x0000000214647824 */ /* 0x000fe200078e0264 */
[----:B------:R-:W-:-:S04]  /*4a70*/  @P2 LOP3.LUT R5, R5, 0x800, RZ, 0xfc, !PT ;  /* 0x0000080005052812 */ /* 0x000fc800078efcff */
[CC--:B------:R-:W-:Y:S02]  /*4a80*/  LEA R164, P6, R100.reuse, R144.reuse, 0x2 ;  /* 0x0000009064a47211 */ /* 0x0c0fe400078c10ff */
[----:B------:R-:W-:Y:S02]  /*4a90*/  LOP3.LUT R5, R5, 0xffffefff, RZ, 0xc0, !PT ;  /* 0xffffefff05057812 */ /* 0x000fe400078ec0ff */
[----:B------:R-:W-:Y:S02]  /*4aa0*/  LEA.HI.X.SX32 R165, R100, R25, 0x2, P6 ;  /* 0x0000001964a57211 */ /* 0x000fe400030f16ff */
[----:B------:R-:W-:Y:S02]  /*4ab0*/  LEA R100, P6, R0, R144, 0x2 ;  /* 0x0000009000647211 */ /* 0x000fe400078c10ff */
[----:B------:R-:W-:Y:S02]  /*4ac0*/  @P1 LOP3.LUT R5, R5, 0x1000, RZ, 0xfc, !PT ;  /* 0x0000100005051812 */ /* 0x000fe400078efcff */
[----:B------:R-:W-:-:S02]  /*4ad0*/  ISETP.NE.U32.AND P2, PT, R101, RZ, PT ;  /* 0x000000ff6500720c */ /* 0x000fc40003f45070 */
[----:B------:R-:W-:Y:S02]  /*4ae0*/  ISETP.NE.U32.AND P1, PT, R102, RZ, PT ;  /* 0x000000ff6600720c */ /* 0x000fe40003f25070 */
[----:B------:R-:W-:Y:S02]  /*4af0*/  LEA.HI.X.SX32 R101, R0, R25, 0x2, P6 ;  /* 0x0000001900657211 */ /* 0x000fe400030f16ff */
[----:B------:R-:W-:-:S04]  /*4b00*/  LEA R102, P6, R9, R144, 0x2 ;  /* 0x0000009009667211 */ /* 0x000fc800078c10ff */
[----:B------:R-:W-:Y:S02]  /*4b10*/  LEA.HI.X.SX32 R103, R9, R25, 0x2, P6 ;  /* 0x0000001909677211 */ /* 0x000fe400030f16ff */
[----:B------:R-:W-:-:S04]  /*4b20*/  LEA R108, P6, R10, R144, 0x2 ;  /* 0x000000900a6c7211 */ /* 0x000fc800078c10ff */
[-C--:B------:R-:W-:Y:S02]  /*4b30*/  LEA.HI.X.SX32 R109, R10, R25.reuse, 0x2, P6 ;  /* 0x000000190a6d7211 */ /* 0x080fe400030f16ff */
[CC--:B------:R-:W-:Y:S01]  /*4b40*/  LEA R110, P6, R11.reuse, R144.reuse, 0x2 ;  /* 0x000000900b6e7211 */ /* 0x0c0fe200078c10ff */
[----:B------:R-:W1:Y:S03]  /*4b50*/  S2UR UR4, SR_CgaCtaId ;  /* 0x00000000000479c3 */ /* 0x000e660000008800 */
[-C--:B------:R-:W-:Y:S02]  /*4b60*/  LEA.HI.X.SX32 R111, R11, R25.reuse, 0x2, P6 ;  /* 0x000000190b6f7211 */ /* 0x080fe400030f16ff */
[CC--:B------:R-:W-:Y:S01]  /*4b70*/  LEA R116, P6, R118.reuse, R144.reuse, 0x2 ;  /* 0x0000009076747211 */ /* 0x0c0fe200078c10ff */
[----:B------:R-:W-:Y:S03]  /*4b80*/  STL [R1+0xdc], R0 ;  /* 0x0000dc0001007387 */ /* 0x000fe60000100800 */
[----:B------:R-:W-:Y:S01]  /*4b90*/  LEA.HI.X.SX32 R117, R118, R25, 0x2, P6 ;  /* 0x0000001976757211 */ /* 0x000fe200030f16ff */
[----:B------:R2:W-:Y:S02]  /*4ba0*/  STL [R1+0x58], R118 ;  /* 0x0000587601007387 */ /* 0x0005e40000100800 */
[----:B--2---:R-:W-:-:S04]  /*4bb0*/  LEA R118, P6, R12, R144, 0x2 ;  /* 0x000000900c767211 */ /* 0x004fc800078c10ff */
[----:B------:R-:W-:Y:S02]  /*4bc0*/  LEA.HI.X.SX32 R119, R12, R25, 0x2, P6 ;  /* 0x000000190c777211 */ /* 0x000fe400030f16ff */
[----:B------:R-:W-:-:S04]  /*4bd0*/  LEA R124, P6, R13, R144, 0x2 ;  /* 0x000000900d7c7211 */ /* 0x000fc800078c10ff */
[-C--:B------:R-:W-:Y:S02]  /*4be0*/  LEA.HI.X.SX32 R125, R13, R25.reuse, 0x2, P6 ;  /* 0x000000190d7d7211 */ /* 0x080fe400030f16ff */
[CC--:B------:R-:W-:Y:S02]  /*4bf0*/  LEA R126, P6, R14.reuse, R144.reuse, 0x2 ;  /* 0x000000900e7e7211 */ /* 0x0c0fe400078c10ff */
[----:B------:R-:W-:Y:S02]  /*4c00*/  LOP3.LUT R5, R5, 0xffff7fff, RZ, 0xc0, !PT ;  /* 0xffff7fff05057812 */ /* 0x000fe400078ec0ff */
[----:B------:R-:W-:Y:S02]  /*4c10*/  LEA.HI.X.SX32 R127, R14, R25, 0x2, P6 ;  /* 0x000000190e7f7211 */ /* 0x000fe400030f16ff */
[----:B------:R-:W-:Y:S02]  /*4c20*/  LEA R132, P6, R15, R144, 0x2 ;  /* 0x000000900f847211 */ /* 0x000fe400078c10ff */
[----:B------:R-:W-:-:S02]  /*4c30*/  @P0 LOP3.LUT R5, R5, 0x8000, RZ, 0xfc, !PT ;  /* 0x0000800005050812 */ /* 0x000fc400078efcff */
[-C--:B------:R-:W-:Y:S02]  /*4c40*/  LEA.HI.X.SX32 R133, R15, R25.reuse, 0x2, P6 ;  /* 0x000000190f857211 */ /* 0x080fe400030f16ff */
[----:B------:R-:W-:Y:S01]  /*4c50*/  ISETP.NE.U32.AND P0, PT, R24, RZ, PT ;  /* 0x000000ff1800720c */ /* 0x000fe20003f05070 */
[----:B-1----:R-:W-:Y:S01]  /*4c60*/  ULEA UR7, UR4, UR7, 0x18 ;  /* 0x0000000704077291 */ /* 0x002fe2000f8ec03f */
[CC--:B------:R-:W-:Y:S02]  /*4c70*/  LEA R134, P6, R16.reuse, R144.reuse, 0x2 ;  /* 0x0000009010867211 */ /* 0x0c0fe400078c10ff */
[----:B------:R-:W-:Y:S01]  /*4c80*/  LOP3.LUT R5, R5, 0xffffdfff, RZ, 0xc0, !PT ;  /* 0xffffdfff05057812 */ /* 0x000fe200078ec0ff */
[----:B------:R-:W-:Y:S01]  /*4c90*/  ULDC UR4, c[0x0][0x230] ;  /* 0x00008c0000047ab9 */ /* 0x000fe20000000800 */
[----:B------:R-:W-:Y:S02]  /*4ca0*/  LEA.HI.X.SX32 R135, R16, R25, 0x2, P6 ;  /* 0x0000001910877211 */ /* 0x000fe400030f16ff */
[----:B------:R-:W-:Y:S01]  /*4cb0*/  LEA R142, P6, R17, R144, 0x2 ;  /* 0x00000090118e7211 */ /* 0x000fe200078c10ff */
[----:B------:R-:W-:-:S03]  /*4cc0*/  VIADD R24, R2, UR7 ;  /* 0x0000000702187c36 */ /* 0x000fc60008000000 */
[-C--:B------:R-:W-:Y:S02]  /*4cd0*/  LEA.HI.X.SX32 R143, R17, R25.reuse, 0x2, P6 ;  /* 0x00000019118f7211 */ /* 0x080fe400030f16ff */
[C---:B------:R-:W-:Y:S01]  /*4ce0*/  LEA R144, P6, R18.reuse, R144, 0x2 ;  /* 0x0000009012907211 */ /* 0x040fe200078c10ff */
[----:B------:R-:W-:Y:S01]  /*4cf0*/  @!PT LDS RZ, [RZ] ;  /* 0x00000000fffff984 */ /* 0x000fe20000000800 */
[----:B------:R-:W-:Y:S01]  /*4d00*/  @!PT LDS RZ, [RZ] ;  /* 0x00000000fffff984 */ /* 0x000fe20000000800 */
[----:B------:R-:W-:Y:S01]  /*4d10*/  @!PT LDS RZ, [RZ] ;  /* 0x00000000fffff984 */ /* 0x000fe20000000800 */
[----:B------:R1:W-:Y:S01]  /*4d20*/  LDGSTS.E [R24], desc[UR16][R100.64], P0 ;  /* 0x0000000064187fae */ /* 0x0003e20008121850 */
[----:B------:R-:W-:Y:S02]  /*4d30*/  @P1 LOP3.LUT R5, R5, 0x2000, RZ, 0xfc, !PT ;  /* 0x0000200005051812 */ /* 0x000fe400078efcff */
[----:B------:R-:W-:Y:S01]  /*4d40*/  LEA.HI.X.SX32 R145, R18, R25, 0x2, P6 ;  /* 0x0000001912917211 */ /* 0x000fe200030f16ff */
[----:B------:R2:W-:Y:S01]  /*4d50*/  LDGSTS.E [R24+0x8], desc[UR16][R102.64], P5 ;  /* 0x0000800066187fae */ /* 0x0005e2000a921850 */
[----:B------:R-:W-:Y:S02]  /*4d60*/  ISETP.NE.U32.AND P5, PT, R26, RZ, PT ;  /* 0x000000ff1a00720c */ /* 0x000fe40003fa5070 */
[----:B------:R-:W-:Y:S01]  /*4d70*/  ISETP.NE.U32.AND P6, PT, R249, RZ, PT ;  /* 0x000000fff900720c */ /* 0x000fe20003fc5070 */
[----:B------:R3:W-:Y:S01]  /*4d80*/  LDGSTS.E [R24+0x2000], desc[UR16][R104.64], P4 ;  /* 0x0200000068187fae */ /* 0x0007e2000a121850 */
[----:B------:R-:W-:-:S02]  /*4d90*/  ISETP.NE.U32.AND P1, PT, R250, RZ, PT ;  /* 0x000000fffa00720c */ /* 0x000fc40003f25070 */
[----:B------:R-:W-:Y:S01]  /*4da0*/  LOP3.LUT R0, R2, 0x10, RZ, 0x3c, !PT ;  /* 0x0000001002007812 */ /* 0x000fe200078e3cff */
[----:B------:R4:W-:Y:S01]  /*4db0*/  LDGSTS.E [R24+0x2008], desc[UR16][R106.64], P3 ;  /* 0x020080006a187fae */ /* 0x0009e20009921850 */
[----:B------:R-:W-:-:S03]  /*4dc0*/  ISETP.NE.U32.AND P0, PT, R251, RZ, PT ;  /* 0x000000fffb00720c */ /* 0x000fc60003f05070 */
[----:B------:R-:W-:Y:S01]  /*4dd0*/  VIADD R25, R0, UR7 ;  /* 0x0000000700197c36 */ /* 0x000fe20008000000 */
[----:B------:R-:W-:Y:S01]  /*4de0*/  LOP3.LUT R249, R2, 0x20, RZ, 0x3c, !PT ;  /* 0x0000002002f97812 */ /* 0x000fe200078e3cff */
[----:B------:R-:W4:Y:S04]  /*4df0*/  LDL.LU R250, [R1+0x28] ;  /* 0x0000280001fa7983 */ /* 0x000f280000300800 */
[----:B------:R4:W-:Y:S01]  /*4e00*/  LDGSTS.E [R25], desc[UR16][R108.64], P5 ;  /* 0x000000006c197fae */ /* 0x0009e2000a921850 */
[----:B------:R-:W-:-:S03]  /*4e10*/  ISETP.NE.U32.AND P5, PT, R27, RZ, PT ;  /* 0x000000ff1b00720c */ /* 0x000fc60003fa5070 */
[----:B------:R4:W-:Y:S01]  /*4e20*/  LDGSTS.E [R25+0x8], desc[UR16][R110.64], P6 ;  /* 0x000080006e197fae */ /* 0x0009e2000b121850 */
[----:B------:R-:W-:-:S03]  /*4e30*/  ISETP.NE.U32.AND P6, PT, R246, RZ, PT ;  /* 0x000000fff600720c */ /* 0x000fc60003fc5070 */
[----:B------:R4:W-:Y:S01]  /*4e40*/  LDGSTS.E [R25+0x2000], desc[UR16][R112.64], P1 ;  /* 0x0200000070197fae */ /* 0x0009e20008921850 */
[----:B------:R-:W-:-:S03]  /*4e50*/  ISETP.NE.U32.AND P1, PT, R247, RZ, PT ;  /* 0x000000fff700720c */ /* 0x000fc60003f25070 */
[----:B------:R4:W-:Y:S01]  /*4e60*/  LDGSTS.E [R25+0x2008], desc[UR16][R114.64], P0 ;  /* 0x0200800072197fae */ /* 0x0009e20008121850 */
[----:B------:R-:W-:Y:S01]  /*4e70*/  ISETP.NE.U32.AND P0, PT, R248, RZ, PT ;  /* 0x000000fff800720c */ /* 0x000fe20003f05070 */
        /* <DEDUP_REMOVED lines=45> */
[----:B------:R-:W-:Y:S01]  /*5150*/  ISETP.NE.U32.AND P4, PT, R234, RZ, PT ;  /* 0x000000ffea00720c */ /* 0x000fe20003f85070 */
[----:B------:R-:W4:Y:S04]  /*5160*/  LDL.LU R245, [R1+0x14] ;  /* 0x0000140001f57983 */ /* 0x000f280000300800 */
[----:B------:R4:W-:Y:S04]  /*5170*/  LDGSTS.E [R30], desc[UR16][R150.64], P5 ;  /* 0x00000000961e7fae */ /* 0x0009e8000a921850 */
[----:B------:R4:W-:Y:S04]  /*5180*/  LDGSTS.E [R30+0x8], desc[UR16][R152.64], P6 ;  /* 0x00008000981e7fae */ /* 0x0009e8000b121850 */
[----:B------:R4:W-:Y:S04]  /*5190*/  LDGSTS.E [R30+0x2000], desc[UR16][R154.64], P1 ;  /* 0x020000009a1e7fae */ /* 0x0009e80008921850 */
[----:B------:R4:W-:Y:S01]  /*51a0*/  LDGSTS.E [R30+0x2008], desc[UR16][R156.64], P0 ;  /* 0x020080009c1e7fae */ /* 0x0009e20008121850 */
[----:B------:R-:W-:-:S02]  /*51b0*/  ISETP.NE.U32.AND P0, PT, R233, RZ, PT ;  /* 0x000000ffe900720c */ /* 0x000fc40003f05070 */
[----:B------:R-:W-:Y:S01]  /*51c0*/  LOP3.LUT R234, R2, 0x70, RZ, 0x3c, !PT ;  /* 0x0000007002ea7812 */ /* 0x000fe200078e3cff */
[----:B------:R-:W4:Y:S04]  /*51d0*/  LDL.LU R241, [R1] ;  /* 0x0000000001f17983 */ /* 0x000f280000300800 */
[----:B------:R-:W-:-:S06]  /*51e0*/  VIADD R31, R234, UR7 ;  /* 0x00000007ea1f7c36 */ /* 0x000fcc0008000000 */
[----:B------:R4:W-:Y:S01]  /*51f0*/  LDGSTS.E [R31], desc[UR16][R158.64], P0 ;  /* 0x000000009e1f7fae */ /* 0x0009e20008121850 */
[----:B------:R-:W-:Y:S02]  /*5200*/  LOP3.LUT P0, RZ, R5, 0x8000, RZ, 0xc0, !PT ;  /* 0x0000800005ff7812 */ /* 0x000fe4000780c0ff */
[----:B------:R-:W-:Y:S02]  /*5210*/  ISETP.NE.U32.AND P6, PT, R4, RZ, PT ;  /* 0x000000ff0400720c */ /* 0x000fe40003fc5070 */
[----:B------:R-:W-:-:S09]  /*5220*/  ISETP.NE.U32.AND P1, PT, R32, RZ, PT ;  /* 0x000000ff2000720c */ /* 0x000fd20003f25070 */
[----:B------:R4:W-:Y:S01]  /*5230*/  LDGSTS.E [R31+0x8], desc[UR16][R160.64], P0 ;  /* 0x00008000a01f7fae */ /* 0x0009e20008121850 */
[----:B------:R-:W-:Y:S01]  /*5240*/  LOP3.LUT P0, RZ, R5, 0x4000, RZ, 0xc0, !PT ;  /* 0x0000400005ff7812 */ /* 0x000fe2000780c0ff */
[----:B------:R-:W-:Y:S01]  /*5250*/  VIADD R32, R3, UR7 ;  /* 0x0000000703207c36 */ /* 0x000fe20008000000 */
[----:B------:R-:W-:Y:S01]  /*5260*/  ISETP.NE.U32.AND P5, PT, R235, RZ, PT ;  /* 0x000000ffeb00720c */ /* 0x000fe20003fa5070 */
[----:B------:R4:W-:Y:S01]  /*5270*/  LDGSTS.E [R31+0x2000], desc[UR16][R162.64], P6 ;  /* 0x02000000a21f7fae */ /* 0x0009e2000b121850 */
[----:B------:R-:W-:-:S03]  /*5280*/  LOP3.LUT R235, R3, 0x20, RZ, 0x3c, !PT ;  /* 0x0000002003eb7812 */ /* 0x000fc600078e3cff */
[----:B------:R4:W-:Y:S01]  /*5290*/  LDGSTS.E [R31+0x2008], desc[UR16][R164.64], P1 ;  /* 0x02008000a41f7fae */ /* 0x0009e20008921850 */
[----:B------:R-:W-:-:S03]  /*52a0*/  ISETP.NE.U32.AND P6, PT, R33, RZ, PT ;  /* 0x000000ff2100720c */ /* 0x000fc60003fc5070 */
[----:B------:R-:W0:Y:S01]  /*52b0*/  LDGDEPBAR ;  /* 0x00000000000079af */ /* 0x000e220000000000 */
[----:B------:R-:W-:-:S03]  /*52c0*/  VIADD R33, R235, UR7 ;  /* 0x00000007eb217c36 */ /* 0x000fc60008000000 */
[----:B------:R4:W-:Y:S04]  /*52d0*/  LDGSTS.E [R32+0x1c000], desc[UR16][R36.64], P0 ;  /* 0x1c00000024207fae */ /* 0x0009e80008121850 */
[----:B------:R4:W-:Y:S04]  /*52e0*/  LDGSTS.E [R32+0x1c400], desc[UR16][R94.64], P0 ;  /* 0x1c4000005e207fae */ /* 0x0009e80008121850 */
[----:B------:R4:W-:Y:S01]  /*52f0*/  LDGSTS.E [R32+0x1c800], desc[UR16][R92.64], P0 ;  /* 0x1c8000005c207fae */ /* 0x0009e20008121850 */
[----:B------:R-:W-:-:S03]  /*5300*/  LOP3.LUT R233, R3, 0x40, RZ, 0x3c, !PT ;  /* 0x0000004003e97812 */ /* 0x000fc600078e3cff */
[----:B------:R4:W-:Y:S04]  /*5310*/  LDGSTS.E [R32+0x1cc00], desc[UR16][R90.64], P0 ;  /* 0x1cc000005a207fae */ /* 0x0009e80008121850 */
[----:B------:R4:W-:Y:S04]  /*5320*/  LDGSTS.E [R32+0x1d000], desc[UR16][R88.64], P0 ;  /* 0x1d00000058207fae */ /* 0x0009e80008121850 */
[----:B------:R4:W-:Y:S04]  /*5330*/  LDGSTS.E [R32+0x1d400], desc[UR16][R76.64], P0 ;  /* 0x1d4000004c207fae */ /* 0x0009e80008121850 */
[----:B------:R4:W-:Y:S04]  /*5340*/  LDGSTS.E [R32+0x1d800], desc[UR16][R84.64], P0 ;  /* 0x1d80000054207fae */ /* 0x0009e80008121850 */
[----:B------:R4:W-:Y:S01]  /*5350*/  LDGSTS.E [R32+0x1dc00], desc[UR16][R86.64], P0 ;  /* 0x1dc0000056207fae */ /* 0x0009e20008121850 */
        /* <DEDUP_REMOVED lines=27> */
[----:B------:R-:W0:Y:S01]  /*5510*/  LDGDEPBAR ;  /* 0x00000000000079af */ /* 0x000e220000000000 */
[----:B------:R-:W-:Y:S01]  /*5520*/  BAR.SYNC.DEFER_BLOCKING 0x0 ;  /* 0x0000000000007b1d */ /* 0x000fe20000010000 */
[----:B------:R-:W-:-:S02]  /*5530*/  ISETP.NE.U32.AND P1, PT, R230, RZ, PT ;  /* 0x000000ffe600720c */ /* 0x000fc40003f25070 */
[----:B------:R-:W-:Y:S01]  /*5540*/  ISETP.NE.U32.AND P0, PT, R231, RZ, PT ;  /* 0x000000ffe700720c */ /* 0x000fe20003f05070 */
[----:B------:R-:W-:-:S04]  /*5550*/  IMAD.SHL.U32 R4, R20, 0x40, RZ ;  /* 0x0000004014047824 */ /* 0x000fc800078e00ff */
[----:B-1----:R-:W-:-:S04]  /*5560*/  IMAD.WIDE R100, R4, 0x4, R100 ;  /* 0x0000000404647825 */ /* 0x002fc800078e0264 */
[----:B--2---:R-:W-:Y:S02]  /*5570*/  IMAD.WIDE R102, R4, 0x4, R102 ;  /* 0x0000000404667825 */ /* 0x004fe400078e0266 */
[----:B------:R-:W-:Y:S01]  /*5580*/  @!PT LDS RZ, [RZ] ;  /* 0x00000000fffff984 */ /* 0x000fe20000000800 */
[----:B------:R-:W-:Y:S01]  /*5590*/  @!PT LDS RZ, [RZ] ;  /* 0x00000000fffff984 */ /* 0x000fe20000000800 */
[----:B------:R-:W-:Y:S01]  /*55a0*/  @!PT LDS RZ, [RZ] ;  /* 0x00000000fffff984 */ /* 0x000fe20000000800 */
[----:B------:R1:W-:Y:S01]  /*55b0*/  LDGSTS.E [R24+0x4000], desc[UR16][R100.64], P1 ;  /* 0x0400000064187fae */ /* 0x0003e20008921850 */
[----:B------:R-:W-:-:S03]  /*55c0*/  ISETP.NE.U32.AND P1, PT, R229, RZ, PT ;  /* 0x000000ffe500720c */ /* 0x000fc60003f25070 */
[----:B------:R2:W-:Y:S01]  /*55d0*/  LDGSTS.E [R24+0x4008], desc[UR16][R102.64], P0 ;  /* 0x0400800066187fae */ /* 0x0005e20008121850 */
[----:B------:R-:W-:Y:S01]  /*55e0*/  ISETP.NE.U32.AND P0, PT, R228, RZ, PT ;  /* 0x000000ffe400720c */ /* 0x000fe20003f05070 */
[----:B---3--:R-:W-:-:S04]  /*55f0*/  IMAD.WIDE R104, R4, 0x4, R104 ;  /* 0x0000000404687825 */ /* 0x008fc800078e0268 */
[----:B----4-:R-:W-:-:S04]  /*5600*/  IMAD.WIDE R106, R4, 0x4, R106 ;  /* 0x00000004046a7825 */ /* 0x010fc800078e026a */
[----:B------:R3:W-:Y:S01]  /*5610*/  LDGSTS.E [R24+0x6000], desc[UR16][R104.64], P1 ;  /* 0x0600000068187fae */ /* 0x0007e20008921850 */
[----:B------:R-:W-:-:S03]  /*5620*/  ISETP.NE.U32.AND P1, PT, R227, RZ, PT ;  /* 0x000000ffe300720c */ /* 0x000fc60003f25070 */
[----:B------:R4:W-:Y:S01]  /*5630*/  LDGSTS.E [R24+0x6008], desc[UR16][R106.64], P0 ;  /* 0x060080006a187fae */ /* 0x0009e20008121850 */
[----:B------:R-:W-:Y:S01]  /*5640*/  ISETP.NE.U32.AND P0, PT, R226, RZ, PT ;  /* 0x000000ffe200720c */ /* 0x000fe20003f05070 */
[----:B------:R-:W-:-:S04]  /*5650*/  IMAD.WIDE R108, R4, 0x4, R108 ;  /* 0x00000004046c7825 */ /* 0x000fc800078e026c */
[----:B------:R-:W-:-:S04]  /*5660*/  IMAD.WIDE R110, R4, 0x4, R110 ;  /* 0x00000004046e7825 */ /* 0x000fc800078e026e */
        /* <DEDUP_REMOVED lines=67> */
[----:B------:R-:W-:-:S03]  /*5aa0*/  LOP3.LUT P1, RZ, R5, 0x2000, RZ, 0xc0, !PT ;  /* 0x0000200005ff7812 */ /* 0x000fc6000782c0ff */
[----:B------:R4:W-:Y:S01]  /*5ab0*/  LDGSTS.E [R30+0x6008], desc[UR16][R156.64], P0 ;  /* 0x060080009c1e7fae */ /* 0x0009e20008121850 */
[----:B------:R-:W-:Y:S01]  /*5ac0*/  ISETP.NE.U32.AND P0, PT, R170, RZ, PT ;  /* 0x000000ffaa00720c */ /* 0x000fe20003f05070 */
[----:B------:R-:W-:-:S04]  /*5ad0*/  IMAD.WIDE R158, R4, 0x4, R158 ;  /* 0x00000004049e7825 */ /* 0x000fc800078e029e */
[----:B------:R-:W-:-:S04]  /*5ae0*/  IMAD.WIDE R160, R4, 0x4, R160 ;  /* 0x0000000404a07825 */ /* 0x000fc800078e02a0 */
[----:B------:R-:W-:Y:S01]  /*5af0*/  IMAD.WIDE R162, R4, 0x4, R162 ;  /* 0x0000000404a27825 */ /* 0x000fe200078e02a2 */
[----:B------:R4:W-:Y:S04]  /*5b00*/  LDGSTS.E [R31+0x4000], desc[UR16][R158.64], P1 ;  /* 0x040000009e1f7fae */ /* 0x0009e80008921850 */
[----:B------:R4:W-:Y:S01]  /*5b10*/  LDGSTS.E [R31+0x4008], desc[UR16][R160.64], P0 ;  /* 0x04008000a01f7fae */ /* 0x0009e20008121850 */
[----:B------:R-:W-:-:S03]  /*5b20*/  ISETP.NE.U32.AND P0, PT, R166, RZ, PT ;  /* 0x000000ffa600720c */ /* 0x000fc60003f05070 */
[----:B------:R4:W-:Y:S01]  /*5b30*/  LDGSTS.E [R31+0x6000], desc[UR16][R162.64], P2 ;  /* 0x06000000a21f7fae */ /* 0x0009e20009121850 */
[C---:B------:R-:W-:Y:S02]  /*5b40*/  LOP3.LUT P2, RZ, R5.reuse, 0x800, RZ, 0xc0, !PT ;  /* 0x0000080005ff7812 */ /* 0x040fe4000784c0ff */
[----:B------:R-:W-:Y:S01]  /*5b50*/  LOP3.LUT P1, RZ, R5, 0x1000, RZ, 0xc0, !PT ;  /* 0x0000100005ff7812 */ /* 0x000fe2000782c0ff */
[----:B------:R-:W-:Y:S02]  /*5b60*/  IMAD.SHL.U32 R5, R21, 0x40, RZ ;  /* 0x0000004015057824 */ /* 0x000fe400078e00ff */
[----:B------:R-:W-:-:S04]  /*5b70*/  IMAD.WIDE R164, R4, 0x4, R164 ;  /* 0x0000000404a47825 */ /* 0x000fc800078e02a4 */
[C---:B------:R-:W-:Y:S01]  /*5b80*/  IMAD.WIDE R36, R5.reuse, 0x4, R36 ;  /* 0x0000000405247825 */ /* 0x040fe200078e0224 */
[----:B------:R4:W-:Y:S03]  /*5b90*/  LDGSTS.E [R31+0x6008], desc[UR16][R164.64], P0 ;  /* 0x06008000a41f7fae */ /* 0x0009e60008121850 */
[C---:B------:R-:W-:Y:S01]  /*5ba0*/  IMAD.WIDE R94, R5.reuse, 0x4, R94 ;  /* 0x00000004055e7825 */ /* 0x040fe200078e025e */
[----:B------:R-:W0:Y:S03]  /*5bb0*/  LDGDEPBAR ;  /* 0x00000000000079af */ /* 0x000e260000000000 */
[C---:B------:R-:W-:Y:S01]  /*5bc0*/  IMAD.WIDE R92, R5.reuse, 0x4, R92 ;  /* 0x00000004055c7825 */ /* 0x040fe200078e025c */
[----:B------:R4:W-:Y:S03]  /*5bd0*/  LDGSTS.E [R32+0x20000], desc[UR16][R36.64], P2 ;  /* 0x2000000024207fae */ /* 0x0009e60009121850 */
        /* <DEDUP_REMOVED lines=56> */
[----:B------:R-:W-:Y:S01]  /*5f60*/  IMAD.WIDE R42, R5, 0x4, R42 ;  /* 0x00000004052a7825 */ /* 0x000fe200078e022a */
[----:B------:R4:W-:Y:S04]  /*5f70*/  LDGSTS.E [R35+0x21700], desc[UR16][R44.64], P2 ;  /* 0x217000002c237fae */ /* 0x0009e80009121850 */
[----:B------:R4:W-:Y:S04]  /*5f80*/  LDGSTS.E [R35+0x21b00], desc[UR16][R38.64], P2 ;  /* 0x21b0000026237fae */ /* 0x0009e80009121850 */
[----:B------:R4:W-:Y:S04]  /*5f90*/  LDGSTS.E [R35+0x21f00], desc[UR16][R42.64], P2 ;  /* 0x21f000002a237fae */ /* 0x0009e80009121850 */
[----:B------:R-:W0:Y:S01]  /*5fa0*/  LDGDEPBAR ;  /* 0x00000000000079af */ /* 0x000e220000000000 */
[----:B------:R-:W-:Y:S01]  /*5fb0*/  ISETP.NE.U32.AND P2, PT, R168, RZ, PT ;  /* 0x000000ffa800720c */ /* 0x000fe20003f45070 */
[----:B-1----:R-:W-:Y:S01]  /*5fc0*/  IMAD.WIDE R100, R4, 0x4, R100 ;  /* 0x0000000404647825 */ /* 0x002fe200078e0264 */
[----:B------:R-:W-:Y:S01]  /*5fd0*/  BAR.SYNC.DEFER_BLOCKING 0x0 ;  /* 0x0000000000007b1d */ /* 0x000fe20000010000 */
[----:B------:R-:W-:-:S02]  /*5fe0*/  ISETP.NE.U32.AND P0, PT, R167, RZ, PT ;  /* 0x000000ffa700720c */ /* 0x000fc40003f05070 */
[----:B--2---:R-:W-:-:S04]  /*5ff0*/  IMAD.WIDE R102, R4, 0x4, R102 ;  /* 0x0000000404667825 */ /* 0x004fc800078e0266 */
[----:B---3--:R-:W-:-:S04]  /*6000*/  IMAD.WIDE R104, R4, 0x4, R104 ;  /* 0x0000000404687825 */ /* 0x008fc800078e0268 */
[----:B------:R-:W-:Y:S01]  /*6010*/  @!PT LDS RZ, [RZ] ;  /* 0x00000000fffff984 */ /* 0x000fe20000000800 */
[----:B------:R-:W-:Y:S01]  /*6020*/  @!PT LDS RZ, [RZ] ;  /* 0x00000000fffff984 */ /* 0x000fe20000000800 */
[----:B------:R-:W-:Y:S01]  /*6030*/  @!PT LDS RZ, [RZ] ;  /* 0x00000000fffff984 */ /* 0x000fe20000000800 */
[----:B------:R1:W-:Y:S01]  /*6040*/  LDGSTS.E [R24+0x8000], desc[UR16][R100.64], P2 ;  /* 0x0800000064187fae */ /* 0x0003e20009121850 */
[----:B------:R-:W-:-:S03]  /*6050*/  ISETP.NE.U32.AND P2, PT, R169, RZ, PT ;  /* 0x000000ffa900720c */ /* 0x000fc60003f45070 */
[----:B------:R2:W-:Y:S01]  /*6060*/  LDGSTS.E [R24+0x8008], desc[UR16][R102.64], P0 ;  /* 0x0800800066187fae */ /* 0x0005e20008121850 */
[----:B------:R-:W-:Y:S01]  /*6070*/  ISETP.NE.U32.AND P0, PT, R171, RZ, PT ;  /* 0x000000ffab00720c */ /* 0x000fe20003f05070 */
[----:B----4-:R-:W-:-:S08]  /*6080*/  IMAD.WIDE R106, R4, 0x4, R106 ;  /* 0x00000004046a7825 */ /* 0x010fd000078e026a */
[----:B------:R3:W-:Y:S01]  /*6090*/  LDGSTS.E [R24+0xa000], desc[UR16][R104.64], P2 ;  /* 0x0a00000068187fae */ /* 0x0007e20009121850 */
[----:B------:R-:W-:Y:S01]  /*60a0*/  ISETP.NE.U32.AND P2, PT, R172, RZ, PT ;  /* 0x000000ffac00720c */ /* 0x000fe20003f45070 */
[C---:B------:R-:W-:Y:S02]  /*60b0*/  IMAD.WIDE R108, R4.reuse, 0x4, R108 ;  /* 0x00000004046c7825 */ /* 0x040fe400078e026c */
[----:B------:R4:W-:Y:S01]  /*60c0*/  LDGSTS.E [R24+0xa008], desc[UR16][R106.64], P0 ;  /* 0x0a0080006a187fae */ /* 0x0009e20008121850 */
[----:B------:R-:W-:Y:S01]  /*60d0*/  ISETP.NE.U32.AND P0, PT, R23, RZ, PT ;  /* 0x000000ff1700720c */ /* 0x000fe20003f05070 */
[----:B------:R-:W-:-:S08]  /*60e0*/  IMAD.WIDE R110, R4, 0x4, R110 ;  /* 0x00000004046e7825 */ /* 0x000fd000078e026e */
[----:B------:R4:W-:Y:S01]  /*60f0*/  LDGSTS.E [R25+0x8000], desc[UR16][R108.64], P2 ;  /* 0x080000006c197fae */ /* 0x0009e20009121850 */
[----:B------:R-:W-:Y:S01]  /*6100*/  ISETP.NE.U32.AND P2, PT, R22, RZ, PT ;  /* 0x000000ff1600720c */ /* 0x000fe20003f45070 */
[----:B------:R-:W-:Y:S01]  /*6110*/  IMAD.WIDE R112, R4, 0x4, R112 ;  /* 0x0000000404707825 */ /* 0x000fe200078e0270 */
[----:B------:R-:W-:Y:S01]  /*6120*/  ISETP.NE.U32.AND P3, PT, R239, RZ, PT ;  /* 0x000000ffef00720c */ /* 0x000fe20003f65070 */
[----:B------:R4:W-:Y:S01]  /*6130*/  LDGSTS.E [R25+0x8008], desc[UR16][R110.64], P0 ;  /* 0x080080006e197fae */ /* 0x0009e20008121850 */
[----:B------:R-:W-:-:S03]  /*6140*/  ISETP.NE.U32.AND P0, PT, R19, RZ, PT ;  /* 0x000000ff1300720c */ /* 0x000fc60003f05070 */
[----:B------:R-:W2:Y:S04]  /*6150*/  LDL.LU R239, [R1+0x2c] ;  /* 0x00002c0001ef7983 */ /* 0x000ea80000300800 */
[----:B------:R-:W3:Y:S04]  /*6160*/  LDL.LU R238, [R1+0x30] ;  /* 0x0000300001ee7983 */ /* 0x000ee80000300800 */
[----:B------:R4:W-:Y:S01]  /*6170*/  LDGSTS.E [R25+0xa000], desc[UR16][R112.64], P2 ;  /* 0x0a00000070197fae */ /* 0x0009e20009121850 */
[----:B------:R-:W-:Y:S01]  /*6180*/  ISETP.NE.U32.AND P2, PT, R207, RZ, PT ;  /* 0x000000ffcf00720c */ /* 0x000fe20003f45070 */
[----:B------:R-:W-:-:S02]  /*6190*/  IMAD.WIDE R114, R4, 0x4, R114 ;  /* 0x0000000404727825 */ /* 0x000fc400078e0272 */
[----:B------:R-:W4:Y:S02]  /*61a0*/  LDL.LU R237, [R1+0x34] ;  /* 0x0000340001ed7983 */ /* 0x000f240000300800 */
[----:B------:R-:W-:Y:S02]  /*61b0*/  IMAD.WIDE R116, R4, 0x4, R116 ;  /* 0x0000000404747825 */ /* 0x000fe400078e0274 */
[----:B------:R1:W-:Y:S01]  /*61c0*/  LDGSTS.E [R25+0xa008], desc[UR16][R114.64], P0 ;  /* 0x0a00800072197fae */ /* 0x0003e20008121850 */
[----:B------:R-:W-:-:S03]  /*61d0*/  ISETP.NE.U32.AND P0, PT, R209, RZ, PT ;  /* 0x000000ffd100720c */ /* 0x000fc60003f05070 */
[----:B------:R-:W4:Y:S04]  /*61e0*/  LDL.LU R242, [R1+0x38] ;  /* 0x0000380001f27983 */ /* 0x000f280000300800 */
[----:B------:R1:W-:Y:S01]  /*61f0*/  LDGSTS.E [R26+0x8000], desc[UR16][R116.64], P2 ;  /* 0x08000000741a7fae */ /* 0x0003e20009121850 */
[----:B------:R-:W-:Y:S01]  /*6200*/  ISETP.NE.U32.AND P2, PT, R252, RZ, PT ;  /* 0x000000fffc00720c */ /* 0x000fe20003f45070 */
[----:B------:R-:W-:-:S04]  /*6210*/  IMAD.WIDE R118, R4, 0x4, R118 ;  /* 0x0000000404767825 */ /* 0x000fc800078e0276 */
[----:B------:R-:W-:Y:S01]  /*6220*/  IMAD.WIDE R120, R4, 0x4, R120 ;  /* 0x0000000404787825 */ /* 0x000fe200078e0278 */
[----:B------:R1:W-:Y:S01]  /*6230*/  LDGSTS.E [R26+0x8008], desc[UR16][R118.64], P0 ;  /* 0x08008000761a7fae */ /* 0x0003e20008121850 */
[----:B------:R-:W-:-:S03]  /*6240*/  ISETP.NE.U32.AND P0, PT, R241, RZ, PT ;  /* 0x000000fff100720c */ /* 0x000fc60003f05070 */
[----:B------:R-:W4:Y:S04]  /*6250*/  LDL.LU R241, [R1+0x3c] ;  /* 0x00003c0001f17983 */ /* 0x000f280000300800 */
[----:B------:R1:W-:Y:S01]  /*6260*/  LDGSTS.E [R26+0xa000], desc[UR16][R120.64], P2 ;  /* 0x0a000000781a7fae */ /* 0x0003e20009121850 */
[----:B------:R-:W-:-:S03]  /*6270*/  ISETP.NE.U32.AND P2, PT, R245, RZ, PT ;  /* 0x000000fff500720c */ /* 0x000fc60003f45070 */
[----:B------:R-:W4:Y:S01]  /*6280*/  LDL.LU R245, [R1+0x40] ;  /* 0x0000400001f57983 */ /* 0x000f220000300800 */
[----:B------:R-:W-:-:S04]  /*6290*/  IMAD.WIDE R122, R4, 0x4, R122 ;  /* 0x00000004047a7825 */ /* 0x000fc800078e027a */
[----:B------:R-:W-:Y:S01]  /*62a0*/  IMAD.WIDE R124, R4, 0x4, R124 ;  /* 0x00000004047c7825 */ /* 0x000fe200078e027c */
[----:B------:R1:W-:Y:S01]  /*62b0*/  LDGSTS.E [R26+0xa008], desc[UR16][R122.64], P0 ;  /* 0x0a0080007a1a7fae */ /* 0x0003e20008121850 */
[----:B------:R-:W-:-:S03]  /*62c0*/  ISETP.NE.U32.AND P0, PT, R244, RZ, PT ;  /* 0x000000fff400720c */ /* 0x000fc60003f05070 */
[----:B------:R1:W-:Y:S01]  /*62d0*/  LDGSTS.E [R27+0x8000], desc[UR16][R124.64], P2 ;  /* 0x080000007c1b7fae */ /* 0x0003e20009121850 */
[----:B------:R-:W-:-:S03]  /*62e0*/  ISETP.NE.U32.AND P2, PT, R248, RZ, PT ;  /* 0x000000fff800720c */ /* 0x000fc60003f45070 */
[----:B------:R-:W4:Y:S04]  /*62f0*/  LDL.LU R244, [R1+0x44] ;  /* 0x0000440001f47983 */ /* 0x000f280000300800 */
        /* <DEDUP_REMOVED lines=9> */
[----:B------:R-:W-:-:S05]  /*6390*/  IMAD.WIDE R130, R4, 0x4, R130 ;  /* 0x0000000404827825 */ /* 0x000fca00078e0282 */
[----:B------:R1:W-:Y:S01]  /*63a0*/  LDGSTS.E [R27+0xa008], desc[UR16][R130.64], P0 ;  /* 0x0a008000821b7fae */ /* 0x0003e20008121850 */
[----:B------:R-:W-:-:S03]  /*63b0*/  ISETP.NE.U32.AND P0, PT, R250, RZ, PT ;  /* 0x000000fffa00720c */ /* 0x000fc60003f05070 */
[----:B------:R-:W4:Y:S01]  /*63c0*/  LDL.LU R250, [R1+0x54] ;  /* 0x0000540001fa7983 */ /* 0x000f220000300800 */
[----:B------:R-:W-:-:S04]  /*63d0*/  IMAD.WIDE R132, R4, 0x4, R132 ;  /* 0x0000000404847825 */ /* 0x000fc800078e0284 */
[C---:B------:R-:W-:Y:S01]  /*63e0*/  IMAD.WIDE R134, R4.reuse, 0x4, R134 ;  /* 0x0000000404867825 */ /* 0x040fe200078e0286 */
[----:B------:R1:W-:Y:S04]  /*63f0*/  LDGSTS.E [R28+0x8000], desc[UR16][R132.64], P2 ;  /* 0x08000000841c7fae */ /* 0x0003e80009121850 */
[----:B------:R1:W-:Y:S01]  /*6400*/  LDGSTS.E [R28+0x8008], desc[UR16][R134.64], P0 ;  /* 0x08008000861c7fae */ /* 0x0003e20008121850 */
[----:B------:R-:W-:-:S04]  /*6410*/  IMAD.WIDE R136, R4, 0x4, R136 ;  /* 0x0000000404887825 */ /* 0x000fc800078e0288 */
        /* <DEDUP_REMOVED lines=22> */
[----:B------:R-:W-:Y:S01]  /*6580*/  IMAD.WIDE R82, R5, 0x4, R82 ;  /* 0x0000000405527825 */ /* 0x000fe200078e0252 */
[----:B--2---:R-:W-:Y:S02]  /*6590*/  ISETP.NE.U32.AND P2, PT, R239, RZ, PT ;  /* 0x000000ffef00720c */ /* 0x004fe40003f45070 */
[----:B---3--:R-:W-:-:S11]  /*65a0*/  ISETP.NE.U32.AND P0, PT, R238, RZ, PT ;  /* 0x000000ffee00720c */ /* 0x008fd60003f05070 */
[----:B------:R2:W-:Y:S01]  /*65b0*/  LDGSTS.E [R28+0xa000], desc[UR16][R136.64], P2 ;  /* 0x0a000000881c7fae */ /* 0x0005e20009121850 */
[----:B----4-:R-:W-:-:S03]  /*65c0*/  ISETP.NE.U32.AND P2, PT, R237, RZ, PT ;  /* 0x000000ffed00720c */ /* 0x010fc60003f45070 */
[----:B------:R3:W-:Y:S01]  /*65d0*/  LDGSTS.E [R28+0xa008], desc[UR16][R138.64], P0 ;  /* 0x0a0080008a1c7fae */ /* 0x0007e20008121850 */
[----:B------:R-:W-:-:S09]  /*65e0*/  ISETP.NE.U32.AND P0, PT, R242, RZ, PT ;  /* 0x000000fff200720c */ /* 0x000fd20003f05070 */
[----:B------:R4:W-:Y:S04]  /*65f0*/  LDGSTS.E [R29+0x8000], desc[UR16][R142.64], P2 ;  /* 0x080000008e1d7fae */ /* 0x0009e80009121850 */
[----:B------:R4:W-:Y:S01]  /*6600*/  LDGSTS.E [R29+0x8008], desc[UR16][R144.64], P0 ;  /* 0x08008000901d7fae */ /* 0x0009e20008121850 */
[----:B------:R-:W-:Y:S02]  /*6610*/  ISETP.NE.U32.AND P2, PT, R241, RZ, PT ;  /* 0x000000fff100720c */ /* 0x000fe40003f45070 */
[----:B------:R-:W-:-:S11]  /*6620*/  ISETP.NE.U32.AND P0, PT, R245, RZ, PT ;  /* 0x000000fff500720c */ /* 0x000fd60003f05070 */
        /* <DEDUP_REMOVED lines=8> */
[----:B------:R4:W-:Y:S01]  /*66b0*/  LDGSTS.E [R30+0xa000], desc[UR16][R154.64], P2 ;  /* 0x0a0000009a1e7fae */ /* 0x0009e20009121850 */
[----:B------:R-:W-:-:S03]  /*66c0*/  ISETP.NE.U32.AND P2, PT, R250, RZ, PT ;  /* 0x000000fffa00720c */ /* 0x000fc60003f45070 */
[----:B------:R4:W-:Y:S01]  /*66d0*/  LDGSTS.E [R30+0xa008], desc[UR16][R156.64], P0 ;  /* 0x0a0080009c1e7fae */ /* 0x0009e20008121850 */
[----:B------:R-:W-:Y:S01]  /*66e0*/  ISETP.NE.U32.AND P0, PT, R140, RZ, PT ;  /* 0x000000ff8c00720c */ /* 0x000fe20003f05070 */
[C---:B------:R-:W-:Y:S01]  /*66f0*/  IMAD.WIDE R68, R5.reuse, 0x4, R68 ;  /* 0x0000000405447825 */ /* 0x040fe200078e0244 */
[----:B------:R-:W4:Y:S03]  /*6700*/  S2R R0, SR_TID.X ;  /* 0x0000000000007919 */ /* 0x000f260000002100 */
[----:B------:R-:W-:Y:S01]  /*6710*/  IMAD.WIDE R78, R5, 0x4, R78 ;  /* 0x00000004054e7825 */ /* 0x000fe200078e024e */
[----:B------:R-:W-:Y:S01]  /*6720*/  UIADD3 UR4, UR4, -0x100, URZ ;  /* 0xffffff0004047890 */ /* 0x000fe2000fffe03f */
[----:B------:R-:W4:Y:S02]  /*6730*/  S2R R216, SR_TID.X ;  /* 0x0000000000d87919 */ /* 0x000f240000002100 */
[----:B------:R4:W-:Y:S01]  /*6740*/  LDGSTS.E [R31+0x8000], desc[UR16][R158.64], P2 ;  /* 0x080000009e1f7fae */ /* 0x0009e20009121850 */
[----:B------:R-:W-:-:S03]  /*6750*/  ISETP.NE.U32.AND P2, PT, R205, RZ, PT ;  /* 0x000000ffcd00720c */ /* 0x000fc60003f45070 */
[----:B------:R4:W-:Y:S01]  /*6760*/  LDGSTS.E [R31+0x8008], desc[UR16][R160.64], P0 ;  /* 0x08008000a01f7fae */ /* 0x0009e20008121850 */
[----:B------:R-:W-:Y:S01]  /*6770*/  ISETP.NE.U32.AND P0, PT, R6, RZ, PT ;  /* 0x000000ff0600720c */ /* 0x000fe20003f05070 */
[C---:B------:R-:W-:Y:S02]  /*6780*/  IMAD.WIDE R80, R5.reuse, 0x4, R80 ;  /* 0x0000000405507825 */ /* 0x040fe400078e0250 */
[----:B------:R-:W4:Y:S02]  /*6790*/  LDL.LU R140, [R1+0x160] ;  /* 0x00016000018c7983 */ /* 0x000f240000300800 */
[C---:B------:R-:W-:Y:S02]  /*67a0*/  IMAD.WIDE R74, R5.reuse, 0x4, R74 ;  /* 0x00000004054a7825 */ /* 0x040fe400078e024a */
[----:B------:R-:W4:Y:S04]  /*67b0*/  LDL.LU R205, [R1+0x15c] ;  /* 0x00015c0001cd7983 */ /* 0x000f280000300800 */
[----:B------:R4:W-:Y:S04]  /*67c0*/  LDGSTS.E [R31+0xa000], desc[UR16][R162.64], P2 ;  /* 0x0a000000a21f7fae */ /* 0x0009e80009121850 */
[----:B------:R4:W-:Y:S04]  /*67d0*/  LDGSTS.E [R31+0xa008], desc[UR16][R164.64], P0 ;  /* 0x0a008000a41f7fae */ /* 0x0009e80008121850 */
[----:B------:R-:W0:Y:S04]  /*67e0*/  LDGDEPBAR ;  /* 0x00000000000079af */ /* 0x000e280000000000 */
[----:B------:R4:W-:Y:S04]  /*67f0*/  LDGSTS.E [R32+0x24000], desc[UR16][R36.64], P1 ;  /* 0x2400000024207fae */ /* 0x0009e80008921850 */
[----:B------:R4:W-:Y:S04]  /*6800*/  LDGSTS.E [R32+0x24400], desc[UR16][R94.64], P1 ;  /* 0x244000005e207fae */ /* 0x0009e80008921850 */
[----:B------:R4:W-:Y:S04]  /*6810*/  LDGSTS.E [R32+0x24800], desc[UR16][R92.64], P1 ;  /* 0x248000005c207fae */ /* 0x0009e80008921850 */
[----:B------:R4:W-:Y:S04]  /*6820*/  LDGSTS.E [R32+0x24c00], desc[UR16][R90.64], P1 ;  /* 0x24c000005a207fae */ /* 0x0009e80008921850 */
[----:B------:R4:W-:Y:S04]  /*6830*/  LDGSTS.E [R32+0x25000], desc[UR16][R88.64], P1 ;  /* 0x2500000058207fae */ /* 0x0009e80008921850 */
[----:B------:R4:W-:Y:S01]  /*6840*/  LDGSTS.E [R32+0x25400], desc[UR16][R76.64], P1 ;  /* 0x254000004c207fae */ /* 0x0009e20008921850 */
[----:B------:R-:W-:-:S03]  /*6850*/  IMAD.WIDE R72, R5, 0x4, R72 ;  /* 0x0000000405487825 */ /* 0x000fc600078e0248 */
        /* <DEDUP_REMOVED lines=44> */
[----:B------:R-:W-:-:S02]  /*6b20*/  ISETP.NE.U32.AND P2, PT, R141, RZ, PT ;  /* 0x000000ff8d00720c */ /* 0x000fc40003f45070 */
[----:B------:R-:W-:Y:S01]  /*6b30*/  ISETP.NE.U32.AND P0, PT, R177, RZ, PT ;  /* 0x000000ffb100720c */ /* 0x000fe20003f05070 */
[C---:B-1----:R-:W-:Y:S01]  /*6b40*/  IMAD.WIDE R100, R4.reuse, 0x4, R100 ;  /* 0x0000000404647825 */ /* 0x042fe200078e0264 */
[----:B------:R-:W-:Y:S03]  /*6b50*/  BAR.SYNC.DEFER_BLOCKING 0x0 ;  /* 0x0000000000007b1d */ /* 0x000fe60000010000 */
[----:B------:R-:W-:-:S04]  /*6b60*/  IMAD.WIDE R102, R4, 0x4, R102 ;  /* 0x0000000404667825 */ /* 0x000fc800078e0266 */
[----:B------:R-:W-:-:S04]  /*6b70*/  IMAD.WIDE R104, R4, 0x4, R104 ;  /* 0x0000000404687825 */ /* 0x000fc800078e0268 */
[----:B------:R-:W-:-:S04]  /*6b80*/  IMAD.WIDE R106, R4, 0x4, R106 ;  /* 0x00000004046a7825 */ /* 0x000fc800078e026a */
[----:B------:R-:W-:-:S04]  /*6b90*/  IMAD.WIDE R108, R4, 0x4, R108 ;  /* 0x00000004046c7825 */ /* 0x000fc800078e026c */
[----:B------:R-:W-:-:S04]  /*6ba0*/  IMAD.WIDE R110, R4, 0x4, R110 ;  /* 0x00000004046e7825 */ /* 0x000fc800078e026e */
[----:B------:R-:W-:Y:S01]  /*6bb0*/  IMAD.WIDE R112, R4, 0x4, R112 ;  /* 0x0000000404707825 */ /* 0x000fe200078e0270 */
[----:B------:R-:W-:Y:S01]  /*6bc0*/  @!PT LDS RZ, [RZ] ;  /* 0x00000000fffff984 */ /* 0x000fe20000000800 */
[----:B------:R-:W-:Y:S01]  /*6bd0*/  @!PT LDS RZ, [RZ] ;  /* 0x00000000fffff984 */ /* 0x000fe20000000800 */
[----:B------:R-:W-:Y:S01]  /*6be0*/  @!PT LDS RZ, [RZ] ;  /* 0x00000000fffff984 */ /* 0x000fe20000000800 */
[----:B------:R1:W-:Y:S01]  /*6bf0*/  LDGSTS.E [R24+0xc000], desc[UR16][R100.64], P2 ;  /* 0x0c00000064187fae */ /* 0x0003e20009121850 */
[----:B------:R-:W-:-:S03]  /*6c00*/  ISETP.NE.U32.AND P2, PT, R176, RZ, PT ;  /* 0x000000ffb000720c */ /* 0x000fc60003f45070 */
[----:B------:R1:W-:Y:S01]  /*6c10*/  LDGSTS.E [R24+0xc008], desc[UR16][R102.64], P0 ;  /* 0x0c00800066187fae */ /* 0x0003e20008121850 */
[----:B------:R-:W-:Y:S01]  /*6c20*/  ISETP.NE.U32.AND P0, PT, R178, RZ, PT ;  /* 0x000000ffb200720c */ /* 0x000fe20003f05070 */
[----:B------:R-:W-:-:S04]  /*6c30*/  IMAD.WIDE R114, R4, 0x4, R114 ;  /* 0x0000000404727825 */ /* 0x000fc800078e0272 */
[----:B------:R-:W-:-:S04]  /*6c40*/  IMAD.WIDE R116, R4, 0x4, R116 ;  /* 0x0000000404747825 */ /* 0x000fc800078e0274 */
[----:B------:R-:W-:Y:S01]  /*6c50*/  IMAD.WIDE R118, R4, 0x4, R118 ;  /* 0x0000000404767825 */ /* 0x000fe200078e0276 */
        /* <DEDUP_REMOVED lines=20> */
[----:B--2---:R-:W-:Y:S01]  /*6da0*/  IMAD.WIDE R136, R4, 0x4, R136 ;  /* 0x0000000404887825 */ /* 0x004fe200078e0288 */
[----:B------:R2:W-:Y:S01]  /*6db0*/  LDGSTS.E [R26+0xc000], desc[UR16][R116.64], P2 ;  /* 0x0c000000741a7fae */ /* 0x0005e20009121850 */
[----:B------:R-:W-:-:S03]  /*6dc0*/  ISETP.NE.U32.AND P2, PT, R185, RZ, PT ;  /* 0x000000ffb900720c */ /* 0x000fc60003f45070 */
[----:B------:R2:W-:Y:S01]  /*6dd0*/  LDGSTS.E [R26+0xc008], desc[UR16][R118.64], P0 ;  /* 0x0c008000761a7fae */ /* 0x0005e20008121850 */
[----:B------:R-:W-:Y:S01]  /*6de0*/  ISETP.NE.U32.AND P0, PT, R186, RZ, PT ;  /* 0x000000ffba00720c */ /* 0x000fe20003f05070 */
[----:B---3--:R-:W-:-:S04]  /*6df0*/  IMAD.WIDE R138, R4, 0x4, R138 ;  /* 0x00000004048a7825 */ /* 0x008fc800078e028a */
[----:B----4-:R-:W-:-:S04]  /*6e00*/  IMAD.WIDE R142, R4, 0x4, R142 ;  /* 0x00000004048e7825 */ /* 0x010fc800078e028e */
[----:B------:R-:W-:Y:S01]  /*6e10*/  IMAD.WIDE R144, R4, 0x4, R144 ;  /* 0x0000000404907825 */ /* 0x000fe200078e0290 */
[----:B------:R3:W-:Y:S01]  /*6e20*/  LDGSTS.E [R26+0xe000], desc[UR16][R120.64], P2 ;  /* 0x0e000000781a7fae */ /* 0x0007e20009121850 */
[----:B------:R-:W-:-:S03]  /*6e30*/  ISETP.NE.U32.AND P2, PT, R187, RZ, PT ;  /* 0x000000ffbb00720c */ /* 0x000fc60003f45070 */
[----:B------:R4:W-:Y:S01]  /*6e40*/  LDGSTS.E [R26+0xe008], desc[UR16][R122.64], P0 ;  /* 0x0e0080007a1a7fae */ /* 0x0009e20008121850 */
[----:B------:R-:W-:Y:S01]  /*6e50*/  ISETP.NE.U32.AND P0, PT, R188, RZ, PT ;  /* 0x000000ffbc00720c */ /* 0x000fe20003f05070 */
[----:B------:R-:W-:Y:S01]  /*6e60*/  IMAD.WIDE R146, R4, 0x4, R146 ;  /* 0x0000000404927825 */ /* 0x000fe200078e0292 */
[----:B------:R-:W-:Y:S01]  /*6e70*/  SHF.R.U32.HI R0, RZ, 0x6, R0 ;  /* 0x00000006ff007819 */ /* 0x000fe20000011600 */
[----:B------:R-:W5:Y:S06]  /*6e80*/  LDL.LU R6, [R1+0x158] ;  /* 0x0001580001067983 */ /* 0x000f6c0000300800 */
[----:B------:R4:W-:Y:S01]  /*6e90*/  LDGSTS.E [R27+0xc000], desc[UR16][R124.64], P2 ;  /* 0x0c0000007c1b7fae */ /* 0x0009e20009121850 */
[----:B------:R-:W-:-:S03]  /*6ea0*/  ISETP.NE.U32.AND P2, PT, R189, RZ, PT ;  /* 0x000000ffbd00720c */ /* 0x000fc60003f45070 */
[----:B------:R4:W-:Y:S01]  /*6eb0*/  LDGSTS.E [R27+0xc008], desc[UR16][R126.64], P0 ;  /* 0x0c0080007e1b7fae */ /* 0x0009e20008121850 */
[----:B------:R-:W-:Y:S01]  /*6ec0*/  ISETP.NE.U32.AND P0, PT, R190, RZ, PT ;  /* 0x000000ffbe00720c */ /* 0x000fe20003f05070 */
[----:B------:R-:W-:Y:S01]  /*6ed0*/  IMAD.WIDE R148, R4, 0x4, R148 ;  /* 0x0000000404947825 */ /* 0x000fe200078e0294 */
[----:B------:R-:W-:Y:S01]  /*6ee0*/  SGXT.U32 R0, R0, 0x1 ;  /* 0x000000010000781a */ /* 0x000fe20000000000 */
[----:B------:R-:W5:Y:S06]  /*6ef0*/  LDL.LU R141, [R1+0x154] ;  /* 0x00015400018d7983 */ /* 0x000f6c0000300800 */
[----:B------:R4:W-:Y:S01]  /*6f00*/  LDGSTS.E [R27+0xe000], desc[UR16][R128.64], P2 ;  /* 0x0e000000801b7fae */ /* 0x0009e20009121850 */
[----:B------:R-:W-:-:S03]  /*6f10*/  ISETP.NE.U32.AND P2, PT, R191, RZ, PT ;  /* 0x000000ffbf00720c */ /* 0x000fc60003f45070 */
[----:B------:R4:W-:Y:S01]  /*6f20*/  LDGSTS.E [R27+0xe008], desc[UR16][R130.64], P0 ;  /* 0x0e008000821b7fae */ /* 0x0009e20008121850 */
[----:B------:R-:W-:Y:S01]  /*6f30*/  ISETP.NE.U32.AND P0, PT, R192, RZ, PT ;  /* 0x000000ffc000720c */ /* 0x000fe20003f05070 */
[----:B------:R-:W-:Y:S01]  /*6f40*/  IMAD.WIDE R150, R4, 0x4, R150 ;  /* 0x0000000404967825 */ /* 0x000fe200078e0296 */
[----:B------:R-:W-:Y:S01]  /*6f50*/  LOP3.LUT R211, R0, 0x2, RZ, 0xfc, !PT ;  /* 0x0000000200d37812 */ /* 0x000fe200078efcff */
[----:B------:R-:W5:Y:S06]  /*6f60*/  LDL.LU R177, [R1+0x150] ;  /* 0x0001500001b17983 */ /* 0x000f6c0000300800 */
[----:B------:R4:W-:Y:S01]  /*6f70*/  LDGSTS.E [R28+0xc000], desc[UR16][R132.64], P2 ;  /* 0x0c000000841c7fae */ /* 0x0009e20009121850 */
[----:B------:R-:W-:-:S03]  /*6f80*/  ISETP.NE.U32.AND P2, PT, R193, RZ, PT ;  /* 0x000000ffc100720c */ /* 0x000fc60003f45070 */
[----:B------:R4:W-:Y:S01]  /*6f90*/  LDGSTS.E [R28+0xc008], desc[UR16][R134.64], P0 ;  /* 0x0c008000861c7fae */ /* 0x0009e20008121850 */
[----:B------:R-:W-:Y:S01]  /*6fa0*/  ISETP.NE.U32.AND P0, PT, R194, RZ, PT ;  /* 0x000000ffc200720c */ /* 0x000fe20003f05070 */
[C---:B------:R-:W-:Y:S01]  /*6fb0*/  IMAD.WIDE R152, R4.reuse, 0x4, R152 ;  /* 0x0000000404987825 */ /* 0x040fe200078e0298 */
[----:B------:R-:W-:Y:S01]  /*6fc0*/  ISETP.GE.AND P1, PT, R211, UR4, PT ;  /* 0x00000004d3007c0c */ /* 0x000fe2000bf26270 */
[----:B------:R-:W5:Y:S02]  /*6fd0*/  LDL.LU R176, [R1+0x14c] ;  /* 0x00014c0001b07983 */ /* 0x000f640000300800 */
[----:B------:R-:W-:Y:S01]  /*6fe0*/  IMAD.WIDE R154, R4, 0x4, R154 ;  /* 0x00000004049a7825 */ /* 0x000fe200078e029a */
[----:B------:R-:W-:Y:S01]  /*6ff0*/  LOP3.LUT R241, R0, 0x20, RZ, 0xfc, !PT ;  /* 0x0000002000f17812 */ /* 0x000fe200078efcff */
[----:B------:R-:W5:Y:S04]  /*7000*/  LDL.LU R178, [R1+0x148] ;  /* 0x0001480001b27983 */ /* 0x000f680000300800 */
[----:B------:R4:W-:Y:S01]  /*7010*/  LDGSTS.E [R28+0xe000], desc[UR16][R136.64], P2 ;  /* 0x0e000000881c7fae */ /* 0x0009e20009121850 */
[----:B------:R-:W-:-:S03]  /*7020*/  ISETP.NE.U32.AND P2, PT, R195, RZ, PT ;  /* 0x000000ffc300720c */ /* 0x000fc60003f45070 */
[----:B------:R4:W-:Y:S01]  /*7030*/  LDGSTS.E [R28+0xe008], desc[UR16][R138.64], P0 ;  /* 0x0e0080008a1c7fae */ /* 0x0009e20008121850 */
[----:B------:R-:W-:Y:S01]  /*7040*/  ISETP.NE.U32.AND P0, PT, R196, RZ, PT ;  /* 0x000000ffc400720c */ /* 0x000fe20003f05070 */
[----:B------:R-:W-:Y:S01]  /*7050*/  IMAD.WIDE R156, R4, 0x4, R156 ;  /* 0x00000004049c7825 */ /* 0x000fe200078e029c */
[----:B------:R-:W-:Y:S01]  /*7060*/  LOP3.LUT R242, R0, 0x22, RZ, 0xfc, !PT ;  /* 0x0000002200f27812 */ /* 0x000fe200078efcff */
        /* <DEDUP_REMOVED lines=11> */
[----:B------:R-:W-:-:S04]  /*7120*/  IMAD.WIDE R162, R4, 0x4, R162 ;  /* 0x0000000404a27825 */ /* 0x000fc800078e02a2 */
[----:B------:R-:W-:Y:S01]  /*7130*/  IMAD.WIDE R164, R4, 0x4, R164 ;  /* 0x0000000404a47825 */ /* 0x000fe200078e02a4 */
[----:B------:R4:W-:Y:S04]  /*7140*/  LDGSTS.E [R29+0xe000], desc[UR16][R146.64], P2 ;  /* 0x0e000000921d7fae */ /* 0x0009e80009121850 */
[----:B------:R4:W-:Y:S01]  /*7150*/  LDGSTS.E [R29+0xe008], desc[UR16][R148.64], P0 ;  /* 0x0e008000941d7fae */ /* 0x0009e20008121850 */
[----:B------:R-:W-:Y:S02]  /*7160*/  ISETP.GE.AND P0, PT, R0, UR4, PT ;  /* 0x0000000400007c0c */ /* 0x000fe4000bf06270 */
[----:B------:R-:W-:Y:S01]  /*7170*/  ISETP.NE.U32.AND P2, PT, R199, RZ, PT ;  /* 0x000000ffc700720c */ /* 0x000fe20003f45070 */
[----:B------:R4:W-:Y:S01]  /*7180*/  LDGSTS.E [R30+0xc000], desc[UR16][R150.64], P3 ;  /* 0x0c000000961e7fae */ /* 0x0009e20009921850 */
[----:B------:R-:W-:-:S02]  /*7190*/  SEL R19, RZ, 0x4, P0 ;  /* 0x00000004ff137807 */ /* 0x000fc40000000000 */
[----:B------:R-:W-:Y:S01]  /*71a0*/  ISETP.GT.AND P0, PT, R7, 0x13f, PT ;  /* 0x0000013f0700780c */ /* 0x000fe20003f04270 */
[----:B------:R4:W-:Y:S03]  /*71b0*/  LDGSTS.E [R30+0xc008], desc[UR16][R152.64], P4 ;  /* 0x0c008000981e7fae */ /* 0x0009e6000a121850 */
[----:B------:R-:W-:Y:S01]  /*71c0*/  SEL R19, R19, RZ, P0 ;  /* 0x000000ff13137207 */ /* 0x000fe20000000000 */
[----:B------:R4:W-:Y:S01]  /*71d0*/  LDGSTS.E [R30+0xe000], desc[UR16][R154.64], P5 ;  /* 0x0e0000009a1e7fae */ /* 0x0009e2000a921850 */
[----:B------:R-:W-:Y:S02]  /*71e0*/  ISETP.NE.U32.AND P4, PT, R200, RZ, PT ;  /* 0x000000ffc800720c */ /* 0x000fe40003f85070 */
[----:B------:R-:W-:Y:S01]  /*71f0*/  ISETP.NE.U32.AND P3, PT, R19, RZ, PT ;  /* 0x000000ff1300720c */ /* 0x000fe20003f65070 */
[----:B------:R4:W-:Y:S01]  /*7200*/  LDGSTS.E [R30+0xe008], desc[UR16][R156.64], P2 ;  /* 0x0e0080009c1e7fae */ /* 0x0009e20009121850 */
[----:B------:R-:W-:-:S02]  /*7210*/  SEL R19, RZ, 0x4, P1 ;  /* 0x00000004ff137807 */ /* 0x000fc40000800000 */
[----:B------:R-:W-:Y:S01]  /*7220*/  ISETP.GE.AND P2, PT, R241, UR4, PT ;  /* 0x00000004f1007c0c */ /* 0x000fe2000bf46270 */
[----:B------:R-:W-:Y:S01]  /*7230*/  IMAD.WIDE R36, R5, 0x4, R36 ;  /* 0x0000000405247825 */ /* 0x000fe200078e0224 */
[----:B------:R-:W-:Y:S01]  /*7240*/  SEL R19, R19, RZ, P0 ;  /* 0x000000ff13137207 */ /* 0x000fe20000000000 */
[----:B------:R-:W5:Y:S01]  /*7250*/  LDL.LU R182, [R1+0x138] ;  /* 0x0001380001b67983 */ /* 0x000f620000300800 */
[----:B------:R-:W-:Y:S02]  /*7260*/  ISETP.NE.U32.AND P5, PT, R201, RZ, PT ;  /* 0x000000ffc900720c */ /* 0x000fe40003fa5070 */
[----:B------:R-:W-:Y:S01]  /*7270*/  ISETP.NE.U32.AND P1, PT, R19, RZ, PT ;  /* 0x000000ff1300720c */ /* 0x000fe20003f25070 */
[----:B------:R4:W-:Y:S01]  /*7280*/  LDGSTS.E [R31+0xc000], desc[UR16][R158.64], P4 ;  /* 0x0c0000009e1f7fae */ /* 0x0009e2000a121850 */
[----:B------:R-:W-:Y:S02]  /*7290*/  SEL R19, RZ, 0x4, P2 ;  /* 0x00000004ff137807 */ /* 0x000fe40001000000 */
[----:B------:R-:W-:Y:S01]  /*72a0*/  ISETP.GE.AND P4, PT, R242, UR4, PT ;  /* 0x00000004f2007c0c */ /* 0x000fe2000bf86270 */
[----:B------:R-:W-:Y:S01]  /*72b0*/  IMAD.WIDE R94, R5, 0x4, R94 ;  /* 0x00000004055e7825 */ /* 0x000fe200078e025e */
[----:B------:R-:W-:Y:S01]  /*72c0*/  SEL R19, R19, RZ, P0 ;  /* 0x000000ff13137207 */ /* 0x000fe20000000000 */
[----:B------:R-:W5:Y:S03]  /*72d0*/  LDL.LU R183, [R1+0x134] ;  /* 0x0001340001b77983 */ /* 0x000f660000300800 */
[----:B------:R-:W-:Y:S01]  /*72e0*/  ISETP.NE.U32.AND P2, PT, R19, RZ, PT ;  /* 0x000000ff1300720c */ /* 0x000fe20003f45070 */
[----:B------:R4:W-:Y:S01]  /*72f0*/  LDGSTS.E [R31+0xc008], desc[UR16][R160.64], P5 ;  /* 0x0c008000a01f7fae */ /* 0x0009e2000a921850 */
[----:B------:R-:W-:-:S02]  /*7300*/  SEL R19, RZ, 0x4, P4 ;  /* 0x00000004ff137807 */ /* 0x000fc40002000000 */
[----:B------:R-:W-:Y:S01]  /*7310*/  ISETP.GE.AND P5, PT, R212, UR4, PT ;  /* 0x00000004d4007c0c */ /* 0x000fe2000bfa6270 */
[----:B------:R-:W-:Y:S01]  /*7320*/  IMAD.WIDE R92, R5, 0x4, R92 ;  /* 0x00000004055c7825 */ /* 0x000fe200078e025c */
[----:B------:R-:W-:Y:S01]  /*7330*/  SEL R19, R19, RZ, P0 ;  /* 0x000000ff13137207 */ /* 0x000fe20000000000 */
[----:B------:R-:W5:Y:S03]  /*7340*/  LDL.LU R184, [R1+0x130] ;  /* 0x0001300001b87983 */ /* 0x000f660000300800 */
[----:B------:R-:W-:Y:S01]  /*7350*/  ISETP.NE.U32.AND P4, PT, R19, RZ, PT ;  /* 0x000000ff1300720c */ /* 0x000fe20003f85070 */
[C---:B------:R-:W-:Y:S01]  /*7360*/  IMAD.WIDE R90, R5.reuse, 0x4, R90 ;  /* 0x00000004055a7825 */ /* 0x040fe200078e025a */
[----:B------:R-:W-:Y:S01]  /*7370*/  SEL R19, RZ, 0x4, P5 ;  /* 0x00000004ff137807 */ /* 0x000fe20002800000 */
[----:B------:R-:W5:Y:S01]  /*7380*/  LDL.LU R185, [R1+0x12c] ;  /* 0x00012c0001b97983 */ /* 0x000f620000300800 */
[----:B------:R-:W-:Y:S01]  /*7390*/  ISETP.NE.U32.AND P5, PT, R202, RZ, PT ;  /* 0x000000ffca00720c */ /* 0x000fe20003fa5070 */
[----:B------:R-:W-:-:S04]  /*73a0*/  IMAD.WIDE R88, R5, 0x4, R88 ;  /* 0x0000000405587825 */ /* 0x000fc800078e0258 */
[----:B------:R-:W-:-:S04]  /*73b0*/  IMAD.WIDE R76, R5, 0x4, R76 ;  /* 0x00000004054c7825 */ /* 0x000fc800078e024c */
[----:B------:R-:W-:-:S04]  /*73c0*/  IMAD.WIDE R84, R5, 0x4, R84 ;  /* 0x0000000405547825 */ /* 0x000fc800078e0254 */
[----:B------:R-:W-:Y:S01]  /*73d0*/  IMAD.WIDE R86, R5, 0x4, R86 ;  /* 0x0000000405567825 */ /* 0x000fe200078e0256 */
[----:B------:R4:W-:Y:S01]  /*73e0*/  LDGSTS.E [R31+0xe000], desc[UR16][R162.64], P5 ;  /* 0x0e000000a21f7fae */ /* 0x0009e2000a921850 */
[----:B------:R-:W-:Y:S02]  /*73f0*/  ISETP.GE.AND P5, PT, R213, UR4, PT ;  /* 0x00000004d5007c0c */ /* 0x000fe4000bfa6270 */
[----:B------:R-:W-:-:S04]  /*7400*/  IMAD.WIDE R98, R5, 0x4, R98 ;  /* 0x0000000405627825 */ /* 0x000fc800078e0262 */
[----:B------:R-:W-:Y:S01]  /*7410*/  IMAD.WIDE R82, R5, 0x4, R82 ;  /* 0x0000000405527825 */ /* 0x000fe200078e0252 */
[----:B------:R-:W-:Y:S01]  /*7420*/  SEL R21, RZ, 0x4, P5 ;  /* 0x00000004ff157807 */ /* 0x000fe20002800000 */
[----:B------:R-:W5:Y:S01]  /*7430*/  LDL.LU R186, [R1+0x128] ;  /* 0x0001280001ba7983 */ /* 0x000f620000300800 */
[----:B------:R-:W-:Y:S01]  /*7440*/  ISETP.NE.U32.AND P5, PT, R203, RZ, PT ;  /* 0x000000ffcb00720c */ /* 0x000fe20003fa5070 */
[----:B------:R-:W-:-:S04]  /*7450*/  IMAD.WIDE R68, R5, 0x4, R68 ;  /* 0x0000000405447825 */ /* 0x000fc800078e0244 */
[----:B------:R-:W-:-:S04]  /*7460*/  IMAD.WIDE R78, R5, 0x4, R78 ;  /* 0x00000004054e7825 */ /* 0x000fc800078e024e */
[----:B------:R-:W-:-:S04]  /*7470*/  IMAD.WIDE R80, R5, 0x4, R80 ;  /* 0x0000000405507825 */ /* 0x000fc800078e0250 */
[C---:B------:R-:W-:Y:S01]  /*7480*/  IMAD.WIDE R74, R5.reuse, 0x4, R74 ;  /* 0x00000004054a7825 */ /* 0x040fe200078e024a */
        /* <DEDUP_REMOVED lines=49> */
[----:B------:R4:W-:Y:S01]  /*77a0*/  LDGSTS.E [R35+0x29700], desc[UR16][R44.64], P6 ;  /* 0x297000002c237fae */ /* 0x0009e2000b121850 */
[----:B------:R-:W-:-:S03]  /*77b0*/  LOP3.LUT R237, R0, 0x24, RZ, 0xfc, !PT ;  /* 0x0000002400ed7812 */ /* 0x000fc600078efcff */
[----:B------:R4:W-:Y:S04]  /*77c0*/  LDGSTS.E [R35+0x29b00], desc[UR16][R38.64], P6 ;  /* 0x29b0000026237fae */ /* 0x0009e8000b121850 */
[----:B------:R4:W-:Y:S04]  /*77d0*/  LDGSTS.E [R35+0x29f00], desc[UR16][R42.64], P6 ;  /* 0x29f000002a237fae */ /* 0x0009e8000b121850 */
[----:B------:R-:W0:Y:S01]  /*77e0*/  LDGDEPBAR ;  /* 0x00000000000079af */ /* 0x000e220000000000 */
[----:B------:R-:W-:Y:S02]  /*77f0*/  ISETP.GE.AND P5, PT, R237, UR4, PT ;  /* 0x00000004ed007c0c */ /* 0x000fe4000bfa6270 */
[----:B------:R-:W-:Y:S01]  /*7800*/  LOP3.LUT R238, R0, 0x26, RZ, 0xfc, !PT ;  /* 0x0000002600ee7812 */ /* 0x000fe200078efcff */
[----:B-1----:R-:W-:Y:S01]  /*7810*/  IMAD.WIDE R100, R4, 0x4, R100 ;  /* 0x0000000404647825 */ /* 0x002fe200078e0264 */
[----:B------:R-:W-:Y:S01]  /*7820*/  BAR.SYNC.DEFER_BLOCKING 0x0 ;  /* 0x0000000000007b1d */ /* 0x000fe20000010000 */
[----:B------:R-:W-:-:S02]  /*7830*/  SEL R22, RZ, 0x4, P5 ;  /* 0x00000004ff167807 */ /* 0x000fc40002800000 */
[----:B------:R-:W-:Y:S02]  /*7840*/  ISETP.GE.AND P6, PT, R238, UR4, PT ;  /* 0x00000004ee007c0c */ /* 0x000fe4000bfc6270 */
[----:B------:R-:W-:Y:S02]  /*7850*/  SEL R22, R22, RZ, P0 ;  /* 0x000000ff16167207 */ /* 0x000fe40000000000 */
[----:B------:R-:W-:Y:S01]  /*7860*/  LOP3.LUT R214, R0, 0x8, RZ, 0xfc, !PT ;  /* 0x0000000800d67812 */ /* 0x000fe200078efcff */
[----:B------:R-:W-:Y:S01]  /*7870*/  IMAD.WIDE R102, R4, 0x4, R102 ;  /* 0x0000000404667825 */ /* 0x000fe200078e0266 */
[----:B------:R-:W-:Y:S01]  /*7880*/  ISETP.NE.U32.AND P5, PT, R22, RZ, PT ;  /* 0x000000ff1600720c */ /* 0x000fe20003fa5070 */
[----:B------:R-:W5:Y:S01]  /*7890*/  LDL.LU R187, [R1+0x124] ;  /* 0x0001240001bb7983 */ /* 0x000f620000300800 */
[----:B------:R-:W-:Y:S02]  /*78a0*/  SEL R22, RZ, 0x4, P6 ;  /* 0x00000004ff167807 */ /* 0x000fe40003000000 */
[----:B------:R-:W-:-:S02]  /*78b0*/  ISETP.GE.AND P6, PT, R214, UR4, PT ;  /* 0x00000004d6007c0c */ /* 0x000fc4000bfc6270 */
[----:B------:R-:W-:Y:S01]  /*78c0*/  LOP3.LUT R215, R0, 0xa, RZ, 0xfc, !PT ;  /* 0x0000000a00d77812 */ /* 0x000fe200078efcff */
[----:B------:R-:W-:Y:S01]  /*78d0*/  IMAD.WIDE R104, R4, 0x4, R104 ;  /* 0x0000000404687825 */ /* 0x000fe200078e0268 */
[----:B------:R-:W-:Y:S01]  /*78e0*/  SEL R22, R22, RZ, P0 ;  /* 0x000000ff16167207 */ /* 0x000fe20000000000 */
[----:B------:R-:W5:Y:S01]  /*78f0*/  LDL.LU R188, [R1+0x120] ;  /* 0x0001200001bc7983 */ /* 0x000f620000300800 */
[----:B------:R-:W-:Y:S01]  /*7900*/  LOP3.LUT R239, R0, 0x28, RZ, 0xfc, !PT ;  /* 0x0000002800ef7812 */ /* 0x000fe200078efcff */
[----:B------:R-:W-:Y:S01]  /*7910*/  IMAD.WIDE R106, R4, 0x4, R106 ;  /* 0x00000004046a7825 */ /* 0x000fe200078e026a */
[----:B------:R-:W-:Y:S01]  /*7920*/  LOP3.LUT R230, R0, 0x2a, RZ, 0xfc, !PT ;  /* 0x0000002a00e67812 */ /* 0x000fe200078efcff */
[----:B------:R-:W5:Y:S04]  /*7930*/  LDL.LU R189, [R1+0x11c] ;  /* 0x00011c0001bd7983 */ /* 0x000f680000300800 */
[----:B------:R-:W-:Y:S01]  /*7940*/  @!PT LDS RZ, [RZ] ;  /* 0x00000000fffff984 */ /* 0x000fe20000000800 */
[----:B------:R-:W-:Y:S01]  /*7950*/  @!PT LDS RZ, [RZ] ;  /* 0x00000000fffff984 */ /* 0x000fe20000000800 */
[----:B------:R-:W-:Y:S01]  /*7960*/  @!PT LDS RZ, [RZ] ;  /* 0x00000000fffff984 */ /* 0x000fe20000000800 */
[----:B------:R1:W-:Y:S01]  /*7970*/  LDGSTS.E [R24+0x10000], desc[UR16][R100.64], P3 ;  /* 0x1000000064187fae */ /* 0x0003e20009921850 */
[----:B------:R-:W-:-:S02]  /*7980*/  ISETP.NE.U32.AND P3, PT, R22, RZ, PT ;  /* 0x000000ff1600720c */ /* 0x000fc40003f65070 */
[----:B------:R-:W-:Y:S01]  /*7990*/  SEL R22, RZ, 0x4, P6 ;  /* 0x00000004ff167807 */ /* 0x000fe20003000000 */
[----:B------:R1:W-:Y:S01]  /*79a0*/  LDGSTS.E [R24+0x10008], desc[UR16][R102.64], P1 ;  /* 0x1000800066187fae */ /* 0x0003e20008921850 */
[----:B------:R-:W-:Y:S02]  /*79b0*/  ISETP.GE.AND P6, PT, R215, UR4, PT ;  /* 0x00000004d7007c0c */ /* 0x000fe4000bfc6270 */
[----:B------:R-:W-:Y:S01]  /*79c0*/  SEL R22, R22, RZ, P0 ;  /* 0x000000ff16167207 */ /* 0x000fe20000000000 */
[----:B------:R1:W-:Y:S03]  /*79d0*/  LDGSTS.E [R24+0x12000], desc[UR16][R104.64], P2 ;  /* 0x1200000068187fae */ /* 0x0003e60009121850 */
[----:B------:R-:W-:Y:S01]  /*79e0*/  ISETP.NE.U32.AND P1, PT, R22, RZ, PT ;  /* 0x000000ff1600720c */ /* 0x000fe20003f25070 */
[----:B------:R1:W-:Y:S01]  /*79f0*/  LDGSTS.E [R24+0x12008], desc[UR16][R106.64], P4 ;  /* 0x120080006a187fae */ /* 0x0003e2000a121850 */
[----:B------:R-:W-:-:S02]  /*7a00*/  SEL R22, RZ, 0x4, P6 ;  /* 0x00000004ff167807 */ /* 0x000fc40003000000 */
[----:B------:R-:W-:Y:S02]  /*7a10*/  ISETP.GE.AND P6, PT, R239, UR4, PT ;  /* 0x00000004ef007c0c */ /* 0x000fe4000bfc6270 */
[----:B------:R-:W-:Y:S01]  /*7a20*/  SEL R19, R19, RZ, P0 ;  /* 0x000000ff13137207 */ /* 0x000fe20000000000 */
[----:B------:R-:W-:Y:S01]  /*7a30*/  IMAD.WIDE R108, R4, 0x4, R108 ;  /* 0x00000004046c7825 */ /* 0x000fe200078e026c */
[----:B------:R-:W-:Y:S01]  /*7a40*/  SEL R22, R22, RZ, P0 ;  /* 0x000000ff16167207 */ /* 0x000fe20000000000 */
[----:B------:R-:W5:Y:S03]  /*7a50*/  LDL.LU R190, [R1+0x118] ;  /* 0x0001180001be7983 */ /* 0x000f660000300800 */
[----:B------:R-:W-:Y:S02]  /*7a60*/  ISETP.NE.U32.AND P2, PT, R22, RZ, PT ;  /* 0x000000ff1600720c */ /* 0x000fe40003f45070 */
[----:B------:R-:W-:-:S02]  /*7a70*/  LOP3.LUT R217, R0, 0xc, RZ, 0xfc, !PT ;  /* 0x0000000c00d97812 */ /* 0x000fc400078efcff */
[----:B------:R-:W-:Y:S01]  /*7a80*/  SEL R21, R21, RZ, P0 ;  /* 0x000000ff15157207 */ /* 0x000fe20000000000 */
[----:B------:R-:W-:Y:S01]  /*7a90*/  IMAD.WIDE R110, R4, 0x4, R110 ;  /* 0x00000004046e7825 */ /* 0x000fe200078e026e */
[----:B------:R-:W-:Y:S01]  /*7aa0*/  SEL R22, RZ, 0x4, P6 ;  /* 0x00000004ff167807 */ /* 0x000fe20003000000 */
[----:B------:R-:W5:Y:S01]  /*7ab0*/  LDL.LU R191, [R1+0x114] ;  /* 0x0001140001bf7983 */ /* 0x000f620000300800 */
[----:B------:R-:W-:Y:S02]  /*7ac0*/  ISETP.GE.AND P6, PT, R230, UR4, PT ;  /* 0x00000004e6007c0c */ /* 0x000fe4000bfc6270 */
[----:B------:R-:W-:Y:S02]  /*7ad0*/  SEL R22, R22, RZ, P0 ;  /* 0x000000ff16167207 */ /* 0x000fe40000000000 */
[----:B------:R-:W-:Y:S01]  /*7ae0*/  LOP3.LUT R218, R0, 0xe, RZ, 0xfc, !PT ;  /* 0x0000000e00da7812 */ /* 0x000fe200078efcff */
[----:B------:R-:W-:Y:S01]  /*7af0*/  IMAD.WIDE R112, R4, 0x4, R112 ;  /* 0x0000000404707825 */ /* 0x000fe200078e0270 */
[----:B------:R-:W-:Y:S01]  /*7b00*/  ISETP.NE.U32.AND P4, PT, R22, RZ, PT ;  /* 0x000000ff1600720c */ /* 0x000fe20003f85070 */
[----:B------:R-:W5:Y:S01]  /*7b10*/  LDL.LU R192, [R1+0x110] ;  /* 0x0001100001c07983 */ /* 0x000f620000300800 */
[----:B------:R-:W-:-:S02]  /*7b20*/  SEL R22, RZ, 0x4, P6 ;  /* 0x00000004ff167807 */ /* 0x000fc40003000000 */
[----:B------:R-:W-:Y:S01]  /*7b30*/  ISETP.NE.U32.AND P6, PT, R19, RZ, PT ;  /* 0x000000ff1300720c */ /* 0x000fe20003fc5070 */
[----:B------:R-:W-:Y:S01]  /*7b40*/  IMAD.WIDE R114, R4, 0x4, R114 ;  /* 0x0000000404727825 */ /* 0x000fe200078e0272 */
[----:B------:R-:W-:Y:S01]  /*7b50*/  SEL R19, R22, RZ, P0 ;  /* 0x000000ff16137207 */ /* 0x000fe20000000000 */
[----:B------:R-:W5:Y:S02]  /*7b60*/  LDL.LU R193, [R1+0x10c] ;  /* 0x00010c0001c17983 */ /* 0x000f640000300800 */
[----:B--2---:R-:W-:Y:S01]  /*7b70*/  IMAD.WIDE R116, R4, 0x4, R116 ;  /* 0x0000000404747825 */ /* 0x004fe200078e0274 */
[----:B------:R-:W-:Y:S01]  /*7b80*/  LOP3.LUT R250, R0, 0x30, RZ, 0xfc, !PT ;  /* 0x0000003000fa7812 */ /* 0x000fe200078efcff */
[----:B------:R-:W5:Y:S02]  /*7b90*/  LDL.LU R194, [R1+0x108] ;  /* 0x0001080001c27983 */ /* 0x000f640000300800 */
[----:B------:R-:W-:-:S04]  /*7ba0*/  IMAD.WIDE R118, R4, 0x4, R118 ;  /* 0x0000000404767825 */ /* 0x000fc800078e0276 */
[C---:B---3--:R-:W-:Y:S01]  /*7bb0*/  IMAD.WIDE R120, R4.reuse, 0x4, R120 ;  /* 0x0000000404787825 */ /* 0x048fe200078e0278 */
[----:B------:R2:W-:Y:S01]  /*7bc0*/  LDGSTS.E [R25+0x10000], desc[UR16][R108.64], P6 ;  /* 0x100000006c197fae */ /* 0x0005e2000b121850 */
[----:B------:R-:W-:Y:S02]  /*7bd0*/  ISETP.GE.AND P6, PT, R217, UR4, PT ;  /* 0x00000004d9007c0c */ /* 0x000fe4000bfc6270 */
[----:B----4-:R-:W-:Y:S01]  /*7be0*/  IMAD.WIDE R122, R4, 0x4, R122 ;  /* 0x00000004047a7825 */ /* 0x010fe200078e027a */
[----:B------:R-:W-:Y:S01]  /*7bf0*/  LOP3.LUT R228, R0, 0x32, RZ, 0xfc, !PT ;  /* 0x0000003200e47812 */ /* 0x000fe200078efcff */
[----:B------:R-:W5:Y:S01]  /*7c00*/  LDL.LU R195, [R1+0x104] ;  /* 0x0001040001c37983 */ /* 0x000f620000300800 */
[----:B------:R-:W-:Y:S02]  /*7c10*/  SEL R22, RZ, 0x4, P6 ;  /* 0x00000004ff167807 */ /* 0x000fe40003000000 */
[----:B------:R-:W-:Y:S01]  /*7c20*/  ISETP.NE.U32.AND P6, PT, R21, RZ, PT ;  /* 0x000000ff1500720c */ /* 0x000fe20003fc5070 */
[----:B------:R-:W-:Y:S01]  /*7c30*/  IMAD.WIDE R124, R4, 0x4, R124 ;  /* 0x00000004047c7825 */ /* 0x000fe200078e027c */
[----:B------:R-:W-:Y:S01]  /*7c40*/  LOP3.LUT R221, R0, 0x14, RZ, 0xfc, !PT ;  /* 0x0000001400dd7812 */ /* 0x000fe200078efcff */
[----:B------:R-:W5:Y:S01]  /*7c50*/  LDL.LU R196, [R1+0x100] ;  /* 0x0001000001c47983 */ /* 0x000f620000300800 */
[----:B------:R-:W-:-:S02]  /*7c60*/  SEL R22, R22, RZ, P0 ;  /* 0x000000ff16167207 */ /* 0x000fc40000000000 */
[C---:B------:R-:W-:Y:S02]  /*7c70*/  LOP3.LUT R231, R0.reuse, 0x2c, RZ, 0xfc, !PT ;  /* 0x0000002c00e77812 */ /* 0x040fe400078efcff */
[----:B------:R-:W-:Y:S01]  /*7c80*/  LOP3.LUT R229, R0, 0x2e, RZ, 0xfc, !PT ;  /* 0x0000002e00e57812 */ /* 0x000fe200078efcff */
[----:B------:R-:W-:Y:S01]  /*7c90*/  IMAD.WIDE R126, R4, 0x4, R126 ;  /* 0x00000004047e7825 */ /* 0x000fe200078e027e */
[----:B------:R-:W-:Y:S01]  /*7ca0*/  LOP3.LUT R222, R0, 0x16, RZ, 0xfc, !PT ;  /* 0x0000001600de7812 */ /* 0x000fe200078efcff */
[----:B------:R-:W5:Y:S04]  /*7cb0*/  LDL.LU R197, [R1+0xfc] ;  /* 0x0000fc0001c57983 */ /* 0x000f680000300800 */
[----:B------:R3:W-:Y:S01]  /*7cc0*/  LDGSTS.E [R25+0x10008], desc[UR16][R110.64], P6 ;  /* 0x100080006e197fae */ /* 0x0007e2000b121850 */
[----:B------:R-:W-:-:S03]  /*7cd0*/  ISETP.GE.AND P6, PT, R218, UR4, PT ;  /* 0x00000004da007c0c */ /* 0x000fc6000bfc6270 */
[----:B------:R4:W-:Y:S01]  /*7ce0*/  LDGSTS.E [R25+0x12000], desc[UR16][R112.64], P5 ;  /* 0x1200000070197fae */ /* 0x0009e2000a921850 */
[----:B------:R-:W-:Y:S02]  /*7cf0*/  SEL R21, RZ, 0x4, P6 ;  /* 0x00000004ff157807 */ /* 0x000fe40003000000 */
[----:B------:R-:W-:Y:S01]  /*7d00*/  ISETP.NE.U32.AND P6, PT, R19, RZ, PT ;  /* 0x000000ff1300720c */ /* 0x000fe20003fc5070 */
[----:B------:R4:W-:Y:S04]  /*7d10*/  LDGSTS.E [R25+0x12008], desc[UR16][R114.64], P3 ;  /* 0x1200800072197fae */ /* 0x0009e80009921850 */
[----:B------:R4:W-:Y:S04]  /*7d20*/  LDGSTS.E [R26+0x10000], desc[UR16][R116.64], P1 ;  /* 0x10000000741a7fae */ /* 0x0009e80008921850 */
[----:B------:R4:W-:Y:S04]  /*7d30*/  LDGSTS.E [R26+0x10008], desc[UR16][R118.64], P2 ;  /* 0x10008000761a7fae */ /* 0x0009e80009121850 */
[----:B------:R4:W-:Y:S01]  /*7d40*/  LDGSTS.E [R26+0x12000], desc[UR16][R120.64], P4 ;  /* 0x12000000781a7fae */ /* 0x0009e2000a121850 */
[----:B------:R-:W-:-:S03]  /*7d50*/  ISETP.GE.AND P4, PT, R250, UR4, PT ;  /* 0x00000004fa007c0c */ /* 0x000fc6000bf86270 */
[----:B------:R4:W-:Y:S01]  /*7d60*/  LDGSTS.E [R26+0x12008], desc[UR16][R122.64], P6 ;  /* 0x120080007a1a7fae */ /* 0x0009e2000b121850 */
[----:B------:R-:W-:Y:S02]  /*7d70*/  SEL R19, RZ, 0x4, P4 ;  /* 0x00000004ff137807 */ /* 0x000fe40002000000 */
[----:B------:R-:W-:Y:S02]  /*7d80*/  ISETP.GE.AND P6, PT, R228, UR4, PT ;  /* 0x00000004e4007c0c */ /* 0x000fe4000bfc6270 */
[----:B------:R-:W-:Y:S01]  /*7d90*/  LOP3.LUT R219, R0, 0x10, RZ, 0xfc, !PT ;  /* 0x0000001000db7812 */ /* 0x000fe200078efcff */
[----:B------:R-:W-:Y:S01]  /*7da0*/  IMAD.WIDE R128, R4, 0x4, R128 ;  /* 0x0000000404807825 */ /* 0x000fe200078e0280 */
[----:B------:R-:W-:Y:S01]  /*7db0*/  SEL R19, R19, RZ, P0 ;  /* 0x000000ff13137207 */ /* 0x000fe20000000000 */
[----:B------:R-:W5:Y:S03]  /*7dc0*/  LDL.LU R198, [R1+0xf8] ;  /* 0x0000f80001c67983 */ /* 0x000f660000300800 */
[----:B------:R-:W-:-:S02]  /*7dd0*/  ISETP.NE.U32.AND P4, PT, R19, RZ, PT ;  /* 0x000000ff1300720c */ /* 0x000fc40003f85070 */
[----:B------:R-:W-:Y:S02]  /*7de0*/  SEL R21, R21, RZ, P0 ;  /* 0x000000ff15157207 */ /* 0x000fe40000000000 */
[----:B------:R-:W-:Y:S02]  /*7df0*/  ISETP.GE.AND P5, PT, R231, UR4, PT ;  /* 0x00000004e7007c0c */ /* 0x000fe4000bfa6270 */
[C---:B------:R-:W-:Y:S02]  /*7e00*/  LOP3.LUT R227, R0.reuse, 0x34, RZ, 0xfc, !PT ;  /* 0x0000003400e37812 */ /* 0x040fe400078efcff */
[----:B------:R-:W-:Y:S01]  /*7e10*/  LOP3.LUT R220, R0, 0x12, RZ, 0xfc, !PT ;  /* 0x0000001200dc7812 */ /* 0x000fe200078efcff */
[----:B------:R-:W-:Y:S01]  /*7e20*/  IMAD.WIDE R130, R4, 0x4, R130 ;  /* 0x0000000404827825 */ /* 0x000fe200078e0282 */
[----:B------:R-:W-:Y:S01]  /*7e30*/  SEL R19, RZ, 0x4, P6 ;  /* 0x00000004ff137807 */ /* 0x000fe20003000000 */
[----:B------:R-:W5:Y:S01]  /*7e40*/  LDL.LU R199, [R1+0xf4] ;  /* 0x0000f40001c77983 */ /* 0x000f620000300800 */
[----:B------:R-:W-:-:S02]  /*7e50*/  ISETP.NE.U32.AND P6, PT, R22, RZ, PT ;  /* 0x000000ff1600720c */ /* 0x000fc40003fc5070 */
[----:B------:R-:W-:Y:S02]  /*7e60*/  SEL R23, RZ, 0x4, P5 ;  /* 0x00000004ff177807 */ /* 0x000fe40002800000 */
[----:B------:R-:W-:Y:S01]  /*7e70*/  LOP3.LUT R226, R0, 0x36, RZ, 0xfc, !PT ;  /* 0x0000003600e27812 */ /* 0x000fe200078efcff */
[----:B------:R-:W-:Y:S01]  /*7e80*/  IMAD.WIDE R132, R4, 0x4, R132 ;  /* 0x0000000404847825 */ /* 0x000fe200078e0284 */
[----:B------:R-:W-:Y:S01]  /*7e90*/  LOP3.LUT R247, R0, 0x18, RZ, 0xfc, !PT ;  /* 0x0000001800f77812 */ /* 0x000fe200078efcff */
[----:B------:R-:W5:Y:S06]  /*7ea0*/  LDL.LU R200, [R1+0xf0] ;  /* 0x0000f00001c87983 */ /* 0x000f6c0000300800 */
[----:B------:R4:W-:Y:S01]  /*7eb0*/  LDGSTS.E [R27+0x10000], desc[UR16][R124.64], P6 ;  /* 0x100000007c1b7fae */ /* 0x0009e2000b121850 */
[----:B------:R-:W-:-:S02]  /*7ec0*/  ISETP.GE.AND P6, PT, R221, UR4, PT ;  /* 0x00000004dd007c0c */ /* 0x000fc4000bfc6270 */
[----:B------:R-:W-:Y:S01]  /*7ed0*/  SEL R23, R23, RZ, P0 ;  /* 0x000000ff17177207 */ /* 0x000fe20000000000 */
[----:B------:R-:W-:Y:S01]  /*7ee0*/  IMAD.WIDE R134, R4, 0x4, R134 ;  /* 0x0000000404867825 */ /* 0x000fe200078e0286 */
[----:B------:R-:W-:Y:S01]  /*7ef0*/  SEL R22, RZ, 0x4, P6 ;  /* 0x00000004ff167807 */ /* 0x000fe20003000000 */
[----:B------:R-:W5:Y:S01]  /*7f00*/  LDL.LU R201, [R1+0xec] ;  /* 0x0000ec0001c97983 */ /* 0x000f620000300800 */
[----:B------:R-:W-:Y:S02]  /*7f10*/  ISETP.NE.U32.AND P6, PT, R21, RZ, PT ;  /* 0x000000ff1500720c */ /* 0x000fe40003fc5070 */
[----:B------:R-:W-:Y:S02]  /*7f20*/  ISETP.GE.AND P5, PT, R229, UR4, PT ;  /* 0x00000004e5007c0c */ /* 0x000fe4000bfa6270 */
[----:B------:R-:W-:Y:S02]  /*7f30*/  LOP3.LUT R248, R0, 0x1a, RZ, 0xfc, !PT ;  /* 0x0000001a00f87812 */ /* 0x000fe400078efcff */
[----:B------:R-:W-:Y:S01]  /*7f40*/  SEL R19, R19, RZ, P0 ;  /* 0x000000ff13137207 */ /* 0x000fe20000000000 */
[----:B------:R-:W-:Y:S01]  /*7f50*/  IMAD.WIDE R136, R4, 0x4, R136 ;  /* 0x0000000404887825 */ /* 0x000fe200078e0288 */
[----:B------:R-:W-:Y:S01]  /*7f60*/  ISETP.NE.U32.AND P3, PT, R23, RZ, PT ;  /* 0x000000ff1700720c */ /* 0x000fe20003f65070 */
[----:B------:R-:W5:Y:S01]  /*7f70*/  LDL.LU R202, [R1+0xe8] ;  /* 0x0000e80001ca7983 */ /* 0x000f620000300800 */
[----:B------:R-:W-:-:S03]  /*7f80*/  SEL R23, RZ, 0x4, P5 ;  /* 0x00000004ff177807 */ /* 0x000fc60002800000 */
[----:B------:R4:W-:Y:S01]  /*7f90*/  LDGSTS.E [R27+0x10008], desc[UR16][R126.64], P6 ;  /* 0x100080007e1b7fae */ /* 0x0009e2000b121850 */
[----:B------:R-:W-:Y:S02]  /*7fa0*/  ISETP.GE.AND P6, PT, R222, UR4, PT ;  /* 0x00000004de007c0c */ /* 0x000fe4000bfc6270 */
[----:B------:R-:W-:Y:S01]  /*7fb0*/  SEL R23, R23, RZ, P0 ;  /* 0x000000ff17177207 */ /* 0x000fe20000000000 */
[----:B------:R-:W-:Y:S01]  /*7fc0*/  IMAD.WIDE R138, R4, 0x4, R138 ;  /* 0x00000004048a7825 */ /* 0x000fe200078e028a */
[----:B------:R-:W-:Y:S01]  /*7fd0*/  ISETP.GE.AND P5, PT, R219, UR4, PT ;  /* 0x00000004db007c0c */ /* 0x000fe2000bfa6270 */
[----:B------:R-:W5:Y:S01]  /*7fe0*/  LDL.LU R203, [R1+0xe4] ;  /* 0x0000e40001cb7983 */ /* 0x000f620000300800 */
[----:B------:R-:W-:Y:S02]  /*7ff0*/  SEL R21, RZ, 0x4, P6 ;  /* 0x00000004ff157807 */ /* 0x000fe40003000000 */
[----:B------:R-:W-:Y:S01]  /*8000*/  ISETP.NE.U32.AND P1, PT, R23, RZ, PT ;  /* 0x000000ff1700720c */ /* 0x000fe20003f25070 */
[----:B------:R4:W-:Y:S01]  /*8010*/  LDGSTS.E [R27+0x12000], desc[UR16][R128.64], P3 ;  /* 0x12000000801b7fae */ /* 0x0009e20009921850 */
[----:B------:R-:W-:-:S02]  /*8020*/  SEL R23, RZ, 0x4, P5 ;  /* 0x00000004ff177807 */ /* 0x000fc40002800000 */
[----:B------:R-:W-:Y:S02]  /*8030*/  SEL R21, R21, RZ, P0 ;  /* 0x000000ff15157207 */ /* 0x000fe40000000000 */
[----:B------:R-:W-:Y:S02]  /*8040*/  ISETP.GE.AND P6, PT, R227, UR4, PT ;  /* 0x00000004e3007c0c */ /* 0x000fe4000bfc6270 */
[----:B------:R-:W-:Y:S02]  /*8050*/  SEL R23, R23, RZ, P0 ;  /* 0x000000ff17177207 */ /* 0x000fe40000000000 */
[----:B------:R-:W-:Y:S02]  /*8060*/  ISETP.NE.U32.AND P3, PT, R21, RZ, PT ;  /* 0x000000ff1500720c */ /* 0x000fe40003f65070 */
[----:B------:R-:W-:Y:S01]  /*8070*/  ISETP.GE.AND P5, PT, R220, UR4, PT ;  /* 0x00000004dc007c0c */ /* 0x000fe2000bfa6270 */
[----:B------:R4:W-:Y:S01]  /*8080*/  LDGSTS.E [R27+0x12008], desc[UR16][R130.64], P1 ;  /* 0x12008000821b7fae */ /* 0x0009e20008921850 */
[----:B------:R-:W-:-:S02]  /*8090*/  SEL R21, RZ, 0x4, P6 ;  /* 0x00000004ff157807 */ /* 0x000fc40003000000 */
[----:B------:R-:W-:Y:S02]  /*80a0*/  ISETP.NE.U32.AND P2, PT, R23, RZ, PT ;  /* 0x000000ff1700720c */ /* 0x000fe40003f45070 */
[----:B------:R-:W-:Y:S02]  /*80b0*/  SEL R23, RZ, 0x4, P5 ;  /* 0x00000004ff177807 */ /* 0x000fe40002800000 */
[----:B------:R-:W-:Y:S02]  /*80c0*/  SEL R21, R21, RZ, P0 ;  /* 0x000000ff15157207 */ /* 0x000fe40000000000 */
[----:B------:R-:W-:Y:S02]  /*80d0*/  ISETP.GE.AND P6, PT, R226, UR4, PT ;  /* 0x00000004e2007c0c */ /* 0x000fe4000bfc6270 */
[----:B------:R-:W-:Y:S02]  /*80e0*/  SEL R23, R23, RZ, P0 ;  /* 0x000000ff17177207 */ /* 0x000fe40000000000 */
[----:B------:R-:W-:-:S02]  /*80f0*/  ISETP.NE.U32.AND P1, PT, R21, RZ, PT ;  /* 0x000000ff1500720c */ /* 0x000fc40003f25070 */
[----:B------:R-:W-:Y:S01]  /*8100*/  SEL R21, RZ, 0x4, P6 ;  /* 0x00000004ff157807 */ /* 0x000fe20003000000 */
[----:B------:R4:W-:Y:S01]  /*8110*/  LDGSTS.E [R28+0x10000], desc[UR16][R132.64], P2 ;  /* 0x10000000841c7fae */ /* 0x0009e20009121850 */
[----:B------:R-:W-:Y:S02]  /*8120*/  ISETP.NE.U32.AND P5, PT, R23, RZ, PT ;  /* 0x000000ff1700720c */ /* 0x000fe40003fa5070 */
[----:B------:R-:W-:Y:S02]  /*8130*/  SEL R21, R21, RZ, P0 ;  /* 0x000000ff15157207 */ /* 0x000fe40000000000 */
[----:B------:R-:W-:Y:S02]  /*8140*/  ISETP.GE.AND P6, PT, R247, UR4, PT ;  /* 0x00000004f7007c0c */ /* 0x000fe4000bfc6270 */
[----:B------:R-:W-:Y:S02]  /*8150*/  ISETP.NE.U32.AND P2, PT, R21, RZ, PT ;  /* 0x000000ff1500720c */ /* 0x000fe40003f45070 */
[----:B------:R-:W-:-:S02]  /*8160*/  SEL R21, RZ, 0x4, P6 ;  /* 0x00000004ff157807 */ /* 0x000fc40003000000 */
[----:B------:R-:W-:Y:S02]  /*8170*/  ISETP.GE.AND P6, PT, R248, UR4, PT ;  /* 0x00000004f8007c0c */ /* 0x000fe4000bfc6270 */
[----:B------:R-:W-:Y:S01]  /*8180*/  SEL R21, R21, RZ, P0 ;  /* 0x000000ff15157207 */ /* 0x000fe20000000000 */
[----:B------:R4:W-:Y:S03]  /*8190*/  LDGSTS.E [R28+0x10008], desc[UR16][R134.64], P5 ;  /* 0x10008000861c7fae */ /* 0x0009e6000a921850 */
[----:B------:R-:W-:Y:S01]  /*81a0*/  ISETP.NE.U32.AND P5, PT, R21, RZ, PT ;  /* 0x000000ff1500720c */ /* 0x000fe20003fa5070 */
[----:B------:R4:W-:Y:S01]  /*81b0*/  LDGSTS.E [R28+0x12000], desc[UR16][R136.64], P4 ;  /* 0x12000000881c7fae */ /* 0x0009e2000a121850 */
[----:B------:R-:W-:Y:S02]  /*81c0*/  SEL R21, RZ, 0x4, P6 ;  /* 0x00000004ff157807 */ /* 0x000fe40003000000 */
[----:B------:R-:W-:-:S02]  /*81d0*/  ISETP.NE.U32.AND P6, PT, R19, RZ, PT ;  /* 0x000000ff1300720c */ /* 0x000fc40003fc5070 */
[----:B------:R-:W-:Y:S02]  /*81e0*/  SEL R22, R22, RZ, P0 ;  /* 0x000000ff16167207 */ /* 0x000fe40000000000 */
[C---:B------:R-:W-:Y:S02]  /*81f0*/  LOP3.LUT R225, R0.reuse, 0x38, RZ, 0xfc, !PT ;  /* 0x0000003800e17812 */ /* 0x040fe400078efcff */
[----:B------:R-:W-:Y:S02]  /*8200*/  LOP3.LUT R224, R0, 0x3a, RZ, 0xfc, !PT ;  /* 0x0000003a00e07812 */ /* 0x000fe400078efcff */
[----:B------:R-:W-:-:S05]  /*8210*/  ISETP.GE.AND P4, PT, R225, UR4, PT ;  /* 0x00000004e1007c0c */ /* 0x000fca000bf86270 */
[----:B------:R4:W-:Y:S01]  /*8220*/  LDGSTS.E [R28+0x12008], desc[UR16][R138.64], P6 ;  /* 0x120080008a1c7fae */ /* 0x0009e2000b121850 */
[----:B------:R-:W-:Y:S02]  /*8230*/  ISETP.NE.U32.AND P6, PT, R22, RZ, PT ;  /* 0x000000ff1600720c */ /* 0x000fe40003fc5070 */
[----:B------:R-:W-:Y:S02]  /*8240*/  SEL R19, RZ, 0x4, P4 ;  /* 0x00000004ff137807 */ /* 0x000fe40002000000 */
[----:B------:R-:W-:Y:S01]  /*8250*/  ISETP.GE.AND P4, PT, R224, UR4, PT ;  /* 0x00000004e0007c0c */ /* 0x000fe2000bf86270 */
[----:B------:R-:W-:Y:S01]  /*8260*/  IMAD.WIDE R142, R4, 0x4, R142 ;  /* 0x00000004048e7825 */ /* 0x000fe200078e028e */
[----:B------:R-:W-:Y:S02]  /*8270*/  LOP3.LUT R244, R0, 0x1c, RZ, 0xfc, !PT ;  /* 0x0000001c00f47812 */ /* 0x000fe400078efcff */
[----:B------:R-:W-:-:S04]  /*8280*/  SEL R22, RZ, 0x4, P4 ;  /* 0x00000004ff167807 */ /* 0x000fc80002000000 */
[----:B------:R-:W-:Y:S01]  /*8290*/  SEL R22, R22, RZ, P0 ;  /* 0x000000ff16167207 */ /* 0x000fe20000000000 */
[----:B------:R4:W-:Y:S01]  /*82a0*/  LDGSTS.E [R29+0x10000], desc[UR16][R142.64], P6 ;  /* 0x100000008e1d7fae */ /* 0x0009e2000b121850 */
[----:B------:R-:W-:Y:S02]  /*82b0*/  ISETP.GE.AND P6, PT, R244, UR4, PT ;  /* 0x00000004f4007c0c */ /* 0x000fe4000bfc6270 */
[----:B------:R-:W-:Y:S02]  /*82c0*/  ISETP.NE.U32.AND P4, PT, R22, RZ, PT ;  /* 0x000000ff1600720c */ /* 0x000fe40003f85070 */
[----:B------:R-:W-:Y:S01]  /*82d0*/  SEL R22, RZ, 0x4, P6 ;  /* 0x00000004ff167807 */ /* 0x000fe20003000000 */
[----:B------:R-:W-:Y:S01]  /*82e0*/  IMAD.WIDE R144, R4, 0x4, R144 ;  /* 0x0000000404907825 */ /* 0x000fe200078e0290 */
[----:B------:R-:W-:Y:S02]  /*82f0*/  LOP3.LUT R245, R0, 0x1e, RZ, 0xfc, !PT ;  /* 0x0000001e00f57812 */ /* 0x000fe400078efcff */
[----:B------:R-:W-:-:S02]  /*8300*/  SEL R22, R22, RZ, P0 ;  /* 0x000000ff16167207 */ /* 0x000fc40000000000 */
[----:B------:R-:W-:Y:S01]  /*8310*/  ISETP.GE.AND P6, PT, R245, UR4, PT ;  /* 0x00000004f5007c0c */ /* 0x000fe2000bfc6270 */
[----:B------:R4:W-:Y:S01]  /*8320*/  LDGSTS.E [R29+0x10008], desc[UR16][R144.64], P3 ;  /* 0x10008000901d7fae */ /* 0x0009e20009921850 */
[----:B------:R-:W-:Y:S02]  /*8330*/  ISETP.NE.U32.AND P3, PT, R22, RZ, PT ;  /* 0x000000ff1600720c */ /* 0x000fe40003f65070 */
[----:B------:R-:W-:Y:S01]  /*8340*/  SEL R22, RZ, 0x4, P6 ;  /* 0x00000004ff167807 */ /* 0x000fe20003000000 */
[----:B------:R-:W-:Y:S01]  /*8350*/  IMAD.WIDE R146, R4, 0x4, R146 ;  /* 0x0000000404927825 */ /* 0x000fe200078e0292 */
[----:B------:R-:W-:Y:S02]  /*8360*/  LOP3.LUT R223, R0, 0x3c, RZ, 0xfc, !PT ;  /* 0x0000003c00df7812 */ /* 0x000fe400078efcff */
[----:B------:R-:W-:Y:S02]  /*8370*/  SEL R22, R22, RZ, P0 ;  /* 0x000000ff16167207 */ /* 0x000fe40000000000 */
[----:B------:R-:W-:Y:S01]  /*8380*/  ISETP.GE.AND P6, PT, R223, UR4, PT ;  /* 0x00000004df007c0c */ /* 0x000fe2000bfc6270 */
[----:B------:R4:W-:Y:S01]  /*8390*/  LDGSTS.E [R29+0x12000], desc[UR16][R146.64], P1 ;  /* 0x12000000921d7fae */ /* 0x0009e20008921850 */
[----:B------:R-:W-:-:S02]  /*83a0*/  ISETP.NE.U32.AND P1, PT, R22, RZ, PT ;  /* 0x000000ff1600720c */ /* 0x000fc40003f25070 */
[----:B------:R-:W-:Y:S01]  /*83b0*/  SEL R22, RZ, 0x4, P6 ;  /* 0x00000004ff167807 */ /* 0x000fe20003000000 */
[----:B------:R-:W-:Y:S01]  /*83c0*/  IMAD.WIDE R148, R4, 0x4, R148 ;  /* 0x0000000404947825 */ /* 0x000fe200078e0294 */
[----:B------:R-:W-:Y:S02]  /*83d0*/  LOP3.LUT R251, R0, 0x3e, RZ, 0xfc, !PT ;  /* 0x0000003e00fb7812 */ /* 0x000fe400078efcff */
[----:B------:R-:W-:Y:S02]  /*83e0*/  SEL R22, R22, RZ, P0 ;  /* 0x000000ff16167207 */ /* 0x000fe40000000000 */
[----:B------:R-:W-:Y:S01]  /*83f0*/  ISETP.GE.AND P6, PT, R251, UR4, PT ;  /* 0x00000004fb007c0c */ /* 0x000fe2000bfc6270 */
[----:B------:R4:W-:Y:S01]  /*8400*/  LDGSTS.E [R29+0x12008], desc[UR16][R148.64], P2 ;  /* 0x12008000941d7fae */ /* 0x0009e20009121850 */
[----:B------:R-:W-:Y:S02]  /*8410*/  ISETP.NE.U32.AND P2, PT, R22, RZ, PT ;  /* 0x000000ff1600720c */ /* 0x000fe40003f45070 */
[----:B------:R-:W-:Y:S01]  /*8420*/  SEL R22, RZ, 0x4, P6 ;  /* 0x00000004ff167807 */ /* 0x000fe20003000000 */
[----:B------:R-:W-:Y:S01]  /*8430*/  IMAD.WIDE R150, R4, 0x4, R150 ;  /* 0x0000000404967825 */ /* 0x000fe200078e0296 */
[----:B------:R-:W-:-:S02]  /*8440*/  LOP3.LUT R216, R216, 0x3f, RZ, 0xc0, !PT ;  /* 0x0000003fd8d87812 */ /* 0x000fc400078ec0ff */
[----:B------:R-:W-:Y:S02]  /*8450*/  SEL R22, R22, RZ, P0 ;  /* 0x000000ff16167207 */ /* 0x000fe40000000000 */
[----:B------:R-:W-:Y:S01]  /*8460*/  ISETP.GE.AND P6, PT, R216, UR4, PT ;  /* 0x00000004d8007c0c */ /* 0x000fe2000bfc6270 */
[----:B------:R4:W-:Y:S01]  /*8470*/  LDGSTS.E [R30+0x10000], desc[UR16][R150.64], P5 ;  /* 0x10000000961e7fae */ /* 0x0009e2000a921850 */
[----:B------:R-:W-:Y:S02]  /*8480*/  SEL R21, R21, RZ, P0 ;  /* 0x000000ff15157207 */ /* 0x000fe40000000000 */
[----:B------:R-:W-:Y:S02]  /*8490*/  ISETP.NE.U32.AND P5, PT, R22, RZ, PT ;  /* 0x000000ff1600720c */ /* 0x000fe40003fa5070 */
[----:B------:R-:W-:Y:S02]  /*84a0*/  SEL R22, RZ, 0x4, P6 ;  /* 0x00000004ff167807 */ /* 0x000fe40003000000 */
[----:B------:R-:W-:Y:S01]  /*84b0*/  ISETP.NE.U32.AND P6, PT, R21, RZ, PT ;  /* 0x000000ff1500720c */ /* 0x000fe20003fc5070 */
[----:B------:R-:W-:Y:S01]  /*84c0*/  IMAD.WIDE R152, R4, 0x4, R152 ;  /* 0x0000000404987825 */ /* 0x000fe200078e0298 */
[----:B------:R-:W-:-:S02]  /*84d0*/  SEL R19, R19, RZ, P0 ;  /* 0x000000ff13137207 */ /* 0x000fc40000000000 */
[----:B------:R-:W-:-:S09]  /*84e0*/  SEL R22, R22, RZ, P0 ;  /* 0x000000ff16167207 */ /* 0x000fd20000000000 */
[----:B------:R4:W-:Y:S01]  /*84f0*/  LDGSTS.E [R30+0x10008], desc[UR16][R152.64], P6 ;  /* 0x10008000981e7fae */ /* 0x0009e2000b121850 */
[----:B------:R-:W-:Y:S01]  /*8500*/  ISETP.NE.U32.AND P6, PT, R19, RZ, PT ;  /* 0x000000ff1300720c */ /* 0x000fe20003fc5070 */
[----:B------:R-:W-:Y:S01]  /*8510*/  IMAD.WIDE R154, R4, 0x4, R154 ;  /* 0x00000004049a7825 */ /* 0x000fe200078e029a */
[----:B------:R-:W-:-:S03]  /*8520*/  ISETP.NE.U32.AND P0, PT, R22, RZ, PT ;  /* 0x000000ff1600720c */ /* 0x000fc60003f05070 */
[----:B------:R-:W-:-:S04]  /*8530*/  IMAD.WIDE R156, R4, 0x4, R156 ;  /* 0x00000004049c7825 */ /* 0x000fc800078e029c */
[----:B------:R-:W-:-:S04]  /*8540*/  IMAD.WIDE R158, R4, 0x4, R158 ;  /* 0x00000004049e7825 */ /* 0x000fc800078e029e */
[C---:B------:R-:W-:Y:S01]  /*8550*/  IMAD.WIDE R160, R4.reuse, 0x4, R160 ;  /* 0x0000000404a07825 */ /* 0x040fe200078e02a0 */
[----:B------:R4:W-:Y:S03]  /*8560*/  LDGSTS.E [R30+0x12000], desc[UR16][R154.64], P6 ;  /* 0x120000009a1e7fae */ /* 0x0009e6000b121850 */
[C---:B------:R-:W-:Y:S01]  /*8570*/  IMAD.WIDE R162, R4.reuse, 0x4, R162 ;  /* 0x0000000404a27825 */ /* 0x040fe200078e02a2 */
[----:B------:R4:W-:Y:S03]  /*8580*/  LDGSTS.E [R30+0x12008], desc[UR16][R156.64], P4 ;  /* 0x120080009c1e7fae */ /* 0x0009e6000a121850 */
[----:B------:R-:W-:Y:S01]  /*8590*/  IMAD.WIDE R164, R4, 0x4, R164 ;  /* 0x0000000404a47825 */ /* 0x000fe200078e02a4 */
        /* <DEDUP_REMOVED lines=40> */
[----:B------:R4:W-:Y:S01]  /*8820*/  LDGSTS.E [R33+0x2dd00], desc[UR16][R58.64], P0 ;  /* 0x2dd000003a217fae */ /* 0x0009e20008121850 */
[----:B------:R-:W-:-:S02]  /*8830*/  UIADD3 UR4, UR12, -0x140, URZ ;  /* 0xfffffec00c047890 */ /* 0x000fc4000fffe03f */
        /* <DEDUP_REMOVED lines=12> */
[----:B------:R-:W-:-:S02]  /*8900*/  ISETP.GE.AND P6, PT, R0, UR4, PT ;  /* 0x0000000400007c0c */ /* 0x000fc4000bfc6270 */
        /* <DEDUP_REMOVED lines=8> */
[----:B------:R-:W-:-:S02]  /*8990*/  SEL R19, RZ, 0x4, P6 ;  /* 0x00000004ff137807 */ /* 0x000fc40003000000 */
[----:B------:R-:W-:Y:S01]  /*89a0*/  IMAD.WIDE R38, R5, 0x4, R38 ;  /* 0x0000000405267825 */ /* 0x000fe200078e0226 */
[----:B------:R4:W-:Y:S01]  /*89b0*/  LDGSTS.E [R35+0x2cb00], desc[UR16][R50.64], P0 ;  /* 0x2cb0000032237fae */ /* 0x0009e20008121850 */
[----:B------:R-:W-:Y:S02]  /*89c0*/  ISETP.GT.AND P6, PT, R7, 0x17f, PT ;  /* 0x0000017f0700780c */ /* 0x000fe40003fc4270 */
[----:B------:R-:W-:Y:S01]  /*89d0*/  IMAD.WIDE R42, R5, 0x4, R42 ;  /* 0x00000004052a7825 */ /* 0x000fe200078e022a */
[----:B------:R4:W-:Y:S04]  /*89e0*/  LDGSTS.E [R35+0x2cf00], desc[UR16][R52.64], P0 ;  /* 0x2cf0000034237fae */ /* 0x0009e80008121850 */
[----:B------:R4:W-:Y:S01]  /*89f0*/  LDGSTS.E [R35+0x2d300], desc[UR16][R46.64], P0 ;  /* 0x2d3000002e237fae */ /* 0x0009e20008121850 */
[----:B------:R-:W-:-:S03]  /*8a00*/  SEL R19, R19, RZ, P6 ;  /* 0x000000ff13137207 */ /* 0x000fc60003000000 */
[----:B------:R4:W-:Y:S04]  /*8a10*/  LDGSTS.E [R35+0x2d700], desc[UR16][R44.64], P0 ;  /* 0x2d7000002c237fae */ /* 0x0009e80008121850 */
[----:B------:R4:W-:Y:S04]  /*8a20*/  LDGSTS.E [R35+0x2db00], desc[UR16][R38.64], P0 ;  /* 0x2db0000026237fae */ /* 0x0009e80008121850 */
[----:B------:R4:W-:Y:S01]  /*8a30*/  LDGSTS.E [R35+0x2df00], desc[UR16][R42.64], P0 ;  /* 0x2df000002a237fae */ /* 0x0009e20008121850 */
[----:B------:R-:W-:-:S03]  /*8a40*/  ISETP.GE.AND P0, PT, R211, UR4, PT ;  /* 0x00000004d3007c0c */ /* 0x000fc6000bf06270 */
[----:B------:R-:W0:Y:S01]  /*8a50*/  LDGDEPBAR ;  /* 0x00000000000079af */ /* 0x000e220000000000 */
[----:B------:R-:W-:Y:S02]  /*8a60*/  ISETP.NE.U32.AND P4, PT, R19, RZ, PT ;  /* 0x000000ff1300720c */ /* 0x000fe40003f85070 */
[----:B------:R-:W-:-:S04]  /*8a70*/  SEL R19, RZ, 0x4, P0 ;  /* 0x00000004ff137807 */ /* 0x000fc80000000000 */
[----:B------:R-:W-:-:S04]  /*8a80*/  SEL R19, R19, RZ, P6 ;  /* 0x000000ff13137207 */ /* 0x000fc80003000000 */
[----:B------:R-:W-:Y:S01]  /*8a90*/  ISETP.NE.U32.AND P0, PT, R19, RZ, PT ;  /* 0x000000ff1300720c */ /* 0x000fe20003f05070 */
[C---:B-1----:R-:W-:Y:S01]  /*8aa0*/  IMAD.WIDE R100, R4.reuse, 0x4, R100 ;  /* 0x0000000404647825 */ /* 0x042fe200078e0264 */
[----:B------:R-:W-:Y:S03]  /*8ab0*/  BAR.SYNC.DEFER_BLOCKING 0x0 ;  /* 0x0000000000007b1d */ /* 0x000fe60000010000 */
[----:B------:R-:W-:-:S03]  /*8ac0*/  IMAD.WIDE R102, R4, 0x4, R102 ;  /* 0x0000000404667825 */ /* 0x000fc600078e0266 */
[----:B------:R-:W-:Y:S01]  /*8ad0*/  @!PT LDS RZ, [RZ] ;  /* 0x00000000fffff984 */ /* 0x000fe20000000800 */
[----:B------:R-:W-:Y:S01]  /*8ae0*/  @!PT LDS RZ, [RZ] ;  /* 0x00000000fffff984 */ /* 0x000fe20000000800 */
[----:B------:R-:W-:Y:S01]  /*8af0*/  @!PT LDS RZ, [RZ] ;  /* 0x00000000fffff984 */ /* 0x000fe20000000800 */
[----:B------:R-:W-:Y:S05]  /*8b00*/  LDGSTS.E [R24+0x14000], desc[UR16][R100.64], P4 ;  /* 0x1400000064187fae */ /* 0x000fea000a121850 */
[----:B------:R-:W-:Y:S01]  /*8b10*/  LDGSTS.E [R24+0x14008], desc[UR16][R102.64], P0 ;  /* 0x1400800066187fae */ /* 0x000fe20008121850 */
[----:B------:R-:W-:-:S04]  /*8b20*/  ISETP.GE.AND P0, PT, R241, UR4, PT ;  /* 0x00000004f1007c0c */ /* 0x000fc8000bf06270 */
[----:B------:R-:W-:-:S04]  /*8b30*/  SEL R19, RZ, 0x4, P0 ;  /* 0x00000004ff137807 */ /* 0x000fc80000000000 */
[----:B------:R-:W-:-:S04]  /*8b40*/  SEL R19, R19, RZ, P6 ;  /* 0x000000ff13137207 */ /* 0x000fc80003000000 */
[----:B------:R-:W-:Y:S01]  /*8b50*/  ISETP.NE.U32.AND P0, PT, R19, RZ, PT ;  /* 0x000000ff1300720c */ /* 0x000fe20003f05070 */
[----:B------:R-:W-:-:S12]  /*8b60*/  IMAD.WIDE R104, R4, 0x4, R104 ;  /* 0x0000000404687825 */ /* 0x000fd800078e0268 */
[----:B------:R-:W-:Y:S01]  /*8b70*/  LDGSTS.E [R24+0x16000], desc[UR16][R104.64], P0 ;  /* 0x1600000068187fae */ /* 0x000fe20008121850 */
[----:B------:R-:W-:-:S04]  /*8b80*/  ISETP.GE.AND P0, PT, R242, UR4, PT ;  /* 0x00000004f2007c0c */ /* 0x000fc8000bf06270 */
[----:B------:R-:W-:Y:S02]  /*8b90*/  SEL R19, RZ, 0x4, P0 ;  /* 0x00000004ff137807 */ /* 0x000fe40000000000 */
[----:B------:R-:W-:Y:S02]  /*8ba0*/  ISETP.GE.AND P0, PT, R212, UR4, PT ;  /* 0x00000004d4007c0c */ /* 0x000fe4000bf06270 */
[----:B------:R-:W-:-:S04]  /*8bb0*/  SEL R19, R19, RZ, P6 ;  /* 0x000000ff13137207 */ /* 0x000fc80003000000 */
[----:B------:R-:W-:Y:S02]  /*8bc0*/  ISETP.NE.U32.AND P1, PT, R19, RZ, PT ;  /* 0x000000ff1300720c */ /* 0x000fe40003f25070 */
[----:B------:R-:W-:-:S04]  /*8bd0*/  SEL R19, RZ, 0x4, P0 ;  /* 0x00000004ff137807 */ /* 0x000fc80000000000 */
[----:B------:R-:W-:-:S04]  /*8be0*/  SEL R19, R19, RZ, P6 ;  /* 0x000000ff13137207 */ /* 0x000fc80003000000 */
[----:B------:R-:W-:Y:S01]  /*8bf0*/  ISETP.NE.U32.AND P0, PT, R19, RZ, PT ;  /* 0x000000ff1300720c */ /* 0x000fe20003f05070 */
[----:B------:R-:W-:-:S04]  /*8c00*/  IMAD.WIDE R106, R4, 0x4, R106 ;  /* 0x00000004046a7825 */ /* 0x000fc800078e026a */
[----:B--2---:R-:W-:Y:S01]  /*8c10*/  IMAD.WIDE R108, R4, 0x4, R108 ;  /* 0x00000004046c7825 */ /* 0x004fe200078e026c */
[----:B------:R-:W-:Y:S07]  /*8c20*/  LDGSTS.E [R24+0x16008], desc[UR16][R106.64], P1 ;  /* 0x160080006a187fae */ /* 0x000fee0008921850 */
        /* <DEDUP_REMOVED lines=9> */
[----:B---3--:R-:W-:-:S04]  /*8cc0*/  IMAD.WIDE R110, R4, 0x4, R110 ;  /* 0x00000004046e7825 */ /* 0x008fc800078e026e */
[----:B----4-:R-:W-:Y:S01]  /*8cd0*/  IMAD.WIDE R112, R4, 0x4, R112 ;  /* 0x0000000404707825 */ /* 0x010fe200078e0270 */
        /* <DEDUP_REMOVED lines=8> */
[----:B------:R-:W-:Y:S02]  /*8d60*/  SEL R19, R19, RZ, P6 ;  /* 0x000000ff13137207 */ /* 0x000fe40003000000 */
[----:B------:R-:W-:Y:S02]  /*8d70*/  ISETP.GE.AND P0, PT, R215, UR4, PT ;  /* 0x00000004d7007c0c */ /* 0x000fe4000bf06270 */
[----:B------:R-:W-:Y:S02]  /*8d80*/  ISETP.NE.U32.AND P2, PT, R19, RZ, PT ;  /* 0x000000ff1300720c */ /* 0x000fe40003f45070 */
[----:B------:R-:W-:Y:S01]  /*8d90*/  SEL R19, RZ, 0x4, P0 ;  /* 0x00000004ff137807 */ /* 0x000fe20000000000 */
[----:B------:R-:W-:Y:S01]  /*8da0*/  IMAD.WIDE R114, R4, 0x4, R114 ;  /* 0x0000000404727825 */ /* 0x000fe200078e0272 */
[----:B------:R-:W-:-:S03]  /*8db0*/  ISETP.GE.AND P0, PT, R216, UR4, PT ;  /* 0x00000004d8007c0c */ /* 0x000fc6000bf06270 */
[----:B------:R-:W-:Y:S01]  /*8dc0*/  IMAD.WIDE R116, R4, 0x4, R116 ;  /* 0x0000000404747825 */ /* 0x000fe200078e0274 */
[----:B------:R-:W-:Y:S01]  /*8dd0*/  SEL R19, R19, RZ, P6 ;  /* 0x000000ff13137207 */ /* 0x000fe20003000000 */
[----:B------:R1:W-:Y:S01]  /*8de0*/  LDGSTS.E [R25+0x16008], desc[UR16][R114.64], P1 ;  /* 0x1600800072197fae */ /* 0x0003e20008921850 */
[----:B------:R-:W-:Y:S02]  /*8df0*/  SEL R21, RZ, 0x4, P0 ;  /* 0x00000004ff157807 */ /* 0x000fe40000000000 */
[----:B------:R-:W-:Y:S01]  /*8e00*/  ISETP.GE.AND P0, PT, R239, UR4, PT ;  /* 0x00000004ef007c0c */ /* 0x000fe2000bf06270 */
[----:B------:R-:W-:Y:S01]  /*8e10*/  LDGSTS.E [R26+0x14000], desc[UR16][R116.64], P2 ;  /* 0x14000000741a7fae */ /* 0x000fe20009121850 */
[----:B------:R-:W-:Y:S02]  /*8e20*/  ISETP.NE.U32.AND P2, PT, R19, RZ, PT ;  /* 0x000000ff1300720c */ /* 0x000fe40003f45070 */
[----:B------:R-:W-:Y:S02]  /*8e30*/  SEL R19, RZ, 0x4, P0 ;  /* 0x00000004ff137807 */ /* 0x000fe40000000000 */
[----:B------:R-:W-:-:S02]  /*8e40*/  ISETP.GE.AND P0, PT, R230, UR4, PT ;  /* 0x00000004e6007c0c */ /* 0x000fc4000bf06270 */
[----:B------:R-:W-:Y:S01]  /*8e50*/  SEL R19, R19, RZ, P6 ;  /* 0x000000ff13137207 */ /* 0x000fe20003000000 */
[----:B------:R-:W-:Y:S01]  /*8e60*/  IMAD.WIDE R118, R4, 0x4, R118 ;  /* 0x0000000404767825 */ /* 0x000fe200078e0276 */
[----:B------:R-:W-:Y:S02]  /*8e70*/  SEL R21, R21, RZ, P6 ;  /* 0x000000ff15157207 */ /* 0x000fe40003000000 */
[----:B------:R-:W-:Y:S02]  /*8e80*/  ISETP.NE.U32.AND P3, PT, R19, RZ, PT ;  /* 0x000000ff1300720c */ /* 0x000fe40003f65070 */
[----:B------:R-:W-:Y:S01]  /*8e90*/  SEL R19, RZ, 0x4, P0 ;  /* 0x00000004ff137807 */ /* 0x000fe20000000000 */
[----:B------:R-:W-:Y:S01]  /*8ea0*/  LDGSTS.E [R26+0x14008], desc[UR16][R118.64], P2 ;  /* 0x14008000761a7fae */ /* 0x000fe20009121850 */
[----:B------:R-:W-:Y:S02]  /*8eb0*/  ISETP.GE.AND P0, PT, R217, UR4, PT ;  /* 0x00000004d9007c0c */ /* 0x000fe4000bf06270 */
[----:B------:R-:W-:-:S02]  /*8ec0*/  ISETP.NE.U32.AND P1, PT, R21, RZ, PT ;  /* 0x000000ff1500720c */ /* 0x000fc40003f25070 */
[----:B------:R-:W-:Y:S02]  /*8ed0*/  ISETP.GE.AND P2, PT, R218, UR4, PT ;  /* 0x00000004da007c0c */ /* 0x000fe4000bf46270 */
[----:B------:R-:W-:Y:S02]  /*8ee0*/  SEL R19, R19, RZ, P6 ;  /* 0x000000ff13137207 */ /* 0x000fe40003000000 */
[----:B------:R-:W-:Y:S02]  /*8ef0*/  SEL R21, RZ, 0x4, P0 ;  /* 0x00000004ff157807 */ /* 0x000fe40000000000 */
[----:B------:R-:W-:Y:S02]  /*8f00*/  ISETP.GE.AND P0, PT, R231, UR4, PT ;  /* 0x00000004e7007c0c */ /* 0x000fe4000bf06270 */
[----:B------:R-:W-:Y:S02]  /*8f10*/  SEL R22, RZ, 0x4, P2 ;  /* 0x00000004ff167807 */ /* 0x000fe40001000000 */
[----:B------:R-:W-:-:S02]  /*8f20*/  ISETP.NE.U32.AND P4, PT, R19, RZ, PT ;  /* 0x000000ff1300720c */ /* 0x000fc40003f85070 */
[----:B------:R-:W-:Y:S02]  /*8f30*/  SEL R19, R21, RZ, P6 ;  /* 0x000000ff15137207 */ /* 0x000fe40003000000 */
[----:B------:R-:W-:Y:S02]  /*8f40*/  SEL R21, RZ, 0x4, P0 ;  /* 0x00000004ff157807 */ /* 0x000fe40000000000 */
[----:B------:R-:W-:Y:S02]  /*8f50*/  SEL R22, R22, RZ, P6 ;  /* 0x000000ff16167207 */ /* 0x000fe40003000000 */
[----:B------:R-:W-:Y:S02]  /*8f60*/  ISETP.NE.U32.AND P0, PT, R19, RZ, PT ;  /* 0x000000ff1300720c */ /* 0x000fe40003f05070 */
[----:B------:R-:W-:Y:S01]  /*8f70*/  ISETP.GE.AND P5, PT, R229, UR4, PT ;  /* 0x00000004e5007c0c */ /* 0x000fe2000bfa6270 */
[----:B------:R-:W-:Y:S01]  /*8f80*/  IMAD.WIDE R120, R4, 0x4, R120 ;  /* 0x0000000404787825 */ /* 0x000fe200078e0278 */
[----:B------:R-:W-:-:S02]  /*8f90*/  ISETP.NE.U32.AND P2, PT, R22, RZ, PT ;  /* 0x000000ff1600720c */ /* 0x000fc40003f45070 */
[----:B------:R-:W-:Y:S01]  /*8fa0*/  SEL R21, R21, RZ, P6 ;  /* 0x000000ff15157207 */ /* 0x000fe20003000000 */
[C---:B------:R-:W-:Y:S01]  /*8fb0*/  IMAD.WIDE R122, R4.reuse, 0x4, R122 ;  /* 0x00000004047a7825 */ /* 0x040fe200078e027a */
[----:B------:R-:W-:Y:S01]  /*8fc0*/  SEL R19, RZ, 0x4, P5 ;  /* 0x00000004ff137807 */ /* 0x000fe20002800000 */
[----:B------:R-:W-:Y:S01]  /*8fd0*/  LDGSTS.E [R26+0x16000], desc[UR16][R120.64], P3 ;  /* 0x16000000781a7fae */ /* 0x000fe20009921850 */
[----:B------:R-:W-:Y:S01]  /*8fe0*/  ISETP.GE.AND P5, PT, R219, UR4, PT ;  /* 0x00000004db007c0c */ /* 0x000fe2000bfa6270 */
[C---:B------:R-:W-:Y:S01]  /*8ff0*/  IMAD.WIDE R124, R4.reuse, 0x4, R124 ;  /* 0x00000004047c7825 */ /* 0x040fe200078e027c */
[----:B------:R-:W-:Y:S01]  /*9000*/  ISETP.NE.U32.AND P3, PT, R21, RZ, PT ;  /* 0x000000ff1500720c */ /* 0x000fe20003f65070 */
[----:B------:R-:W-:Y:S01]  /*9010*/  LDGSTS.E [R26+0x16008], desc[UR16][R122.64], P4 ;  /* 0x160080007a1a7fae */ /* 0x000fe2000a121850 */
[----:B------:R-:W-:Y:S02]  /*9020*/  SEL R19, R19, RZ, P6 ;  /* 0x000000ff13137207 */ /* 0x000fe40003000000 */
[----:B------:R-:W-:Y:S01]  /*9030*/  SEL R21, RZ, 0x4, P5 ;  /* 0x00000004ff157807 */ /* 0x000fe20002800000 */
[----:B------:R-:W-:Y:S01]  /*9040*/  IMAD.WIDE R126, R4, 0x4, R126 ;  /* 0x00000004047e7825 */ /* 0x000fe200078e027e */
[----:B------:R-:W-:Y:S01]  /*9050*/  ISETP.GE.AND P4, PT, R220, UR4, PT ;  /* 0x00000004dc007c0c */ /* 0x000fe2000bf86270 */
[----:B------:R-:W-:Y:S01]  /*9060*/  LDGSTS.E [R27+0x14000], desc[UR16][R124.64], P0 ;  /* 0x140000007c1b7fae */ /* 0x000fe20008121850 */
[----:B------:R-:W-:-:S02]  /*9070*/  ISETP.NE.U32.AND P5, PT, R19, RZ, PT ;  /* 0x000000ff1300720c */ /* 0x000fc40003fa5070 */
[----:B------:R-:W-:Y:S01]  /*9080*/  SEL R21, R21, RZ, P6 ;  /* 0x000000ff15157207 */ /* 0x000fe20003000000 */
[----:B------:R-:W-:Y:S01]  /*9090*/  LDGSTS.E [R27+0x14008], desc[UR16][R126.64], P2 ;  /* 0x140080007e1b7fae */ /* 0x000fe20009121850 */
[----:B------:R-:W-:Y:S02]  /*90a0*/  ISETP.GE.AND P0, PT, R250, UR4, PT ;  /* 0x00000004fa007c0c */ /* 0x000fe4000bf06270 */
[----:B------:R-:W-:Y:S01]  /*90b0*/  SEL R19, RZ, 0x4, P4 ;  /* 0x00000004ff137807 */ /* 0x000fe20002000000 */
[----:B------:R-:W-:Y:S01]  /*90c0*/  IMAD.WIDE R128, R4, 0x4, R128 ;  /* 0x0000000404807825 */ /* 0x000fe200078e0280 */
[----:B------:R-:W-:Y:S02]  /*90d0*/  ISETP.GE.AND P4, PT, R228, UR4, PT ;  /* 0x00000004e4007c0c */ /* 0x000fe4000bf86270 */
[----:B------:R-:W-:Y:S02]  /*90e0*/  ISETP.NE.U32.AND P2, PT, R21, RZ, PT ;  /* 0x000000ff1500720c */ /* 0x000fe40003f45070 */
[----:B------:R-:W-:Y:S01]  /*90f0*/  SEL R21, RZ, 0x4, P0 ;  /* 0x00000004ff157807 */ /* 0x000fe20000000000 */
[----:B------:R-:W-:Y:S01]  /*9100*/  LDGSTS.E [R27+0x16000], desc[UR16][R128.64], P3 ;  /* 0x16000000801b7fae */ /* 0x000fe20009921850 */
[----:B------:R-:W-:-:S02]  /*9110*/  SEL R19, R19, RZ, P6 ;  /* 0x000000ff13137207 */ /* 0x000fc40003000000 */
[----:B------:R-:W-:Y:S02]  /*9120*/  ISETP.GE.AND P0, PT, R221, UR4, PT ;  /* 0x00000004dd007c0c */ /* 0x000fe4000bf06270 */
[----:B------:R-:W-:Y:S01]  /*9130*/  SEL R22, RZ, 0x4, P4 ;  /* 0x00000004ff167807 */ /* 0x000fe20002000000 */
[C---:B------:R-:W-:Y:S01]  /*9140*/  IMAD.WIDE R130, R4.reuse, 0x4, R130 ;  /* 0x0000000404827825 */ /* 0x040fe200078e0282 */
[----:B------:R-:W-:Y:S02]  /*9150*/  SEL R21, R21, RZ, P6 ;  /* 0x000000ff15157207 */ /* 0x000fe40003000000 */
[----:B------:R-:W-:Y:S02]  /*9160*/  ISETP.NE.U32.AND P3, PT, R19, RZ, PT ;  /* 0x000000ff1300720c */ /* 0x000fe40003f65070 */
[----:B------:R-:W-:Y:S01]  /*9170*/  SEL R19, RZ, 0x4, P0 ;  /* 0x00000004ff137807 */ /* 0x000fe20000000000 */
[----:B------:R-:W-:Y:S01]  /*9180*/  IMAD.WIDE R132, R4, 0x4, R132 ;  /* 0x0000000404847825 */ /* 0x000fe200078e0284 */
[----:B------:R-:W-:Y:S01]  /*9190*/  SEL R22, R22, RZ, P6 ;  /* 0x000000ff16167207 */ /* 0x000fe20003000000 */
[----:B------:R2:W-:Y:S01]  /*91a0*/  LDGSTS.E [R27+0x16008], desc[UR16][R130.64], P5 ;  /* 0x16008000821b7fae */ /* 0x0005e2000a921850 */
[----:B------:R-:W-:-:S02]  /*91b0*/  ISETP.NE.U32.AND P4, PT, R21, RZ, PT ;  /* 0x000000ff1500720c */ /* 0x000fc40003f85070 */
[----:B------:R-:W-:Y:S01]  /*91c0*/  SEL R19, R19, RZ, P6 ;  /* 0x000000ff13137207 */ /* 0x000fe20003000000 */
[----:B------:R-:W-:Y:S01]  /*91d0*/  LDGSTS.E [R28+0x14000], desc[UR16][R132.64], P2 ;  /* 0x14000000841c7fae */ /* 0x000fe20009121850 */
[----:B------:R-:W-:Y:S02]  /*91e0*/  ISETP.NE.U32.AND P0, PT, R22, RZ, PT ;  /* 0x000000ff1600720c */ /* 0x000fe40003f05070 */
[----:B------:R-:W-:Y:S01]  /*91f0*/  ISETP.GE.AND P5, PT, R222, UR4, PT ;  /* 0x00000004de007c0c */ /* 0x000fe2000bfa6270 */
[C---:B------:R-:W-:Y:S01]  /*9200*/  IMAD.WIDE R134, R4.reuse, 0x4, R134 ;  /* 0x0000000404867825 */ /* 0x040fe200078e0286 */
[----:B------:R-:W-:Y:S02]  /*9210*/  ISETP.NE.U32.AND P2, PT, R19, RZ, PT ;  /* 0x000000ff1300720c */ /* 0x000fe40003f45070 */
[----:B------:R-:W-:Y:S01]  /*9220*/  SEL R19, RZ, 0x4, P5 ;  /* 0x00000004ff137807 */ /* 0x000fe20002800000 */
[C---:B------:R-:W-:Y:S01]  /*9230*/  IMAD.WIDE R136, R4.reuse, 0x4, R136 ;  /* 0x0000000404887825 */ /* 0x040fe200078e0288 */
[----:B------:R-:W-:Y:S01]  /*9240*/  ISETP.GE.AND P5, PT, R227, UR4, PT ;  /* 0x00000004e3007c0c */ /* 0x000fe2000bfa6270 */
[----:B------:R-:W-:Y:S01]  /*9250*/  LDGSTS.E [R28+0x14008], desc[UR16][R134.64], P3 ;  /* 0x14008000861c7fae */ /* 0x000fe20009921850 */
[----:B------:R-:W-:Y:S01]  /*9260*/  SEL R19, R19, RZ, P6 ;  /* 0x000000ff13137207 */ /* 0x000fe20003000000 */
[----:B------:R-:W-:Y:S01]  /*9270*/  IMAD.WIDE R138, R4, 0x4, R138 ;  /* 0x00000004048a7825 */ /* 0x000fe200078e028a */
[----:B------:R-:W-:Y:S01]  /*9280*/  ISETP.GE.AND P3, PT, R226, UR4, PT ;  /* 0x00000004e2007c0c */ /* 0x000fe2000bf66270 */
[----:B------:R-:W-:Y:S01]  /*9290*/  LDGSTS.E [R28+0x16000], desc[UR16][R136.64], P4 ;  /* 0x16000000881c7fae */ /* 0x000fe2000a121850 */
[----:B------:R-:W-:-:S02]  /*92a0*/  SEL R21, RZ, 0x4, P5 ;  /* 0x00000004ff157807 */ /* 0x000fc40002800000 */
[----:B------:R-:W-:Y:S01]  /*92b0*/  ISETP.NE.U32.AND P4, PT, R19, RZ, PT ;  /* 0x000000ff1300720c */ /* 0x000fe20003f85070 */
[----:B------:R-:W-:Y:S01]  /*92c0*/  LDGSTS.E [R28+0x16008], desc[UR16][R138.64], P0 ;  /* 0x160080008a1c7fae */ /* 0x000fe20008121850 */
[----:B------:R-:W-:Y:S02]  /*92d0*/  SEL R21, R21, RZ, P6 ;  /* 0x000000ff15157207 */ /* 0x000fe40003000000 */
[----:B------:R-:W-:Y:S02]  /*92e0*/  SEL R19, RZ, 0x4, P3 ;  /* 0x00000004ff137807 */ /* 0x000fe40001800000 */
[----:B------:R-:W-:Y:S02]  /*92f0*/  ISETP.GE.AND P0, PT, R247, UR4, PT ;  /* 0x00000004f7007c0c */ /* 0x000fe4000bf06270 */
[----:B------:R-:W-:Y:S02]  /*9300*/  ISETP.NE.U32.AND P3, PT, R21, RZ, PT ;  /* 0x000000ff1500720c */ /* 0x000fe40003f65070 */
[----:B------:R-:W-:-:S02]  /*9310*/  SEL R19, R19, RZ, P6 ;  /* 0x000000ff13137207 */ /* 0x000fc40003000000 */
[----:B------:R-:W-:Y:S02]  /*9320*/  ISETP.GE.AND P5, PT, R248, UR4, PT ;  /* 0x00000004f8007c0c */ /* 0x000fe4000bfa6270 */
[----:B------:R-:W-:Y:S01]  /*9330*/  SEL R21, RZ, 0x4, P0 ;  /* 0x00000004ff157807 */ /* 0x000fe20000000000 */
[C---:B------:R-:W-:Y:S01]  /*9340*/  IMAD.WIDE R142, R4.reuse, 0x4, R142 ;  /* 0x00000004048e7825 */ /* 0x040fe200078e028e */
[----:B------:R-:W-:Y:S02]  /*9350*/  ISETP.NE.U32.AND P0, PT, R19, RZ, PT ;  /* 0x000000ff1300720c */ /* 0x000fe40003f05070 */
[----:B------:R-:W-:Y:S02]  /*9360*/  SEL R19, RZ, 0x4, P5 ;  /* 0x00000004ff137807 */ /* 0x000fe40002800000 */
[----:B------:R-:W-:Y:S01]  /*9370*/  SEL R21, R21, RZ, P6 ;  /* 0x000000ff15157207 */ /* 0x000fe20003000000 */
[----:B------:R-:W-:Y:S01]  /*9380*/  IMAD.WIDE R144, R4, 0x4, R144 ;  /* 0x0000000404907825 */ /* 0x000fe200078e0290 */
[----:B------:R-:W-:Y:S01]  /*9390*/  ISETP.GE.AND P5, PT, R225, UR4, PT ;  /* 0x00000004e1007c0c */ /* 0x000fe2000bfa6270 */
[----:B------:R-:W-:Y:S01]  /*93a0*/  LDGSTS.E [R29+0x14000], desc[UR16][R142.64], P2 ;  /* 0x140000008e1d7fae */ /* 0x000fe20009121850 */
[----:B------:R-:W-:-:S02]  /*93b0*/  ISETP.NE.U32.AND P2, PT, R21, RZ, PT ;  /* 0x000000ff1500720c */ /* 0x000fc40003f45070 */
[----:B------:R-:W-:Y:S01]  /*93c0*/  SEL R21, RZ, 0x4, P5 ;  /* 0x00000004ff157807 */ /* 0x000fe20002800000 */
[----:B------:R-:W-:Y:S01]  /*93d0*/  LDGSTS.E [R29+0x14008], desc[UR16][R144.64], P4 ;  /* 0x14008000901d7fae */ /* 0x000fe2000a121850 */
[----:B------:R-:W-:Y:S02]  /*93e0*/  SEL R19, R19, RZ, P6 ;  /* 0x000000ff13137207 */ /* 0x000fe40003000000 */
[----:B------:R-:W-:Y:S02]  /*93f0*/  ISETP.GE.AND P4, PT, R224, UR4, PT ;  /* 0x00000004e0007c0c */ /* 0x000fe4000bf86270 */
[----:B------:R-:W-:Y:S02]  /*9400*/  SEL R21, R21, RZ, P6 ;  /* 0x000000ff15157207 */ /* 0x000fe40003000000 */
[----:B------:R-:W-:Y:S02]  /*9410*/  ISETP.NE.U32.AND P5, PT, R19, RZ, PT ;  /* 0x000000ff1300720c */ /* 0x000fe40003fa5070 */
[----:B------:R-:W-:-:S02]  /*9420*/  SEL R19, RZ, 0x4, P4 ;  /* 0x00000004ff137807 */ /* 0x000fc40002000000 */
[----:B------:R-:W-:Y:S01]  /*9430*/  ISETP.NE.U32.AND P4, PT, R21, RZ, PT ;  /* 0x000000ff1500720c */ /* 0x000fe20003f85070 */
[----:B------:R-:W-:-:S04]  /*9440*/  IMAD.WIDE R146, R4, 0x4, R146 ;  /* 0x0000000404927825 */ /* 0x000fc800078e0292 */
[C---:B------:R-:W-:Y:S01]  /*9450*/  IMAD.WIDE R148, R4.reuse, 0x4, R148 ;  /* 0x0000000404947825 */ /* 0x040fe200078e0294 */
[----:B------:R-:W-:Y:S03]  /*9460*/  LDGSTS.E [R29+0x16000], desc[UR16][R146.64], P3 ;  /* 0x16000000921d7fae */ /* 0x000fe60009921850 */
[C---:B------:R-:W-:Y:S01]  /*9470*/  IMAD.WIDE R150, R4.reuse, 0x4, R150 ;  /* 0x0000000404967825 */ /* 0x040fe200078e0296 */
[----:B------:R3:W-:Y:S03]  /*9480*/  LDGSTS.E [R29+0x16008], desc[UR16][R148.64], P0 ;  /* 0x16008000941d7fae */ /* 0x0007e60008121850 */
[C---:B------:R-:W-:Y:S01]  /*9490*/  IMAD.WIDE R152, R4.reuse, 0x4, R152 ;  /* 0x0000000404987825 */ /* 0x040fe200078e0298 */
[----:B------:R-:W-:Y:S03]  /*94a0*/  LDGSTS.E [R30+0x14000], desc[UR16][R150.64], P2 ;  /* 0x14000000961e7fae */ /* 0x000fe60009121850 */
[----:B------:R-:W-:Y:S01]  /*94b0*/  IMAD.WIDE R154, R4, 0x4, R154 ;  /* 0x00000004049a7825 */ /* 0x000fe200078e029a */
[----:B------:R-:W-:Y:S04]  /*94c0*/  LDGSTS.E [R30+0x14008], desc[UR16][R152.64], P5 ;  /* 0x14008000981e7fae */ /* 0x000fe8000a921850 */
[----:B------:R-:W-:Y:S01]  /*94d0*/  LDGSTS.E [R30+0x16000], desc[UR16][R154.64], P4 ;  /* 0x160000009a1e7fae */ /* 0x000fe2000a121850 */
[----:B------:R-:W-:-:S03]  /*94e0*/  ISETP.GE.AND P4, PT, R205, R140, PT ;  /* 0x0000008ccd00720c */ /* 0x000fc60003f86270 */
[----:B------:R-:W5:Y:S01]  /*94f0*/  LDL.LU R205, [R1+0xe0] ;  /* 0x0000e00001cd7983 */ /* 0x000f620000300800 */
[----:B------:R-:W-:Y:S02]  /*9500*/  ISETP.GE.AND P0, PT, R244, UR4, PT ;  /* 0x00000004f4007c0c */ /* 0x000fe4000bf06270 */
[----:B------:R-:W-:Y:S02]  /*9510*/  SEL R19, R19, RZ, P6 ;  /* 0x000000ff13137207 */ /* 0x000fe40003000000 */
[----:B------:R-:W-:Y:S02]  /*9520*/  ISETP.GE.AND P2, PT, R245, UR4, PT ;  /* 0x00000004f5007c0c */ /* 0x000fe4000bf46270 */
[----:B------:R-:W-:Y:S02]  /*9530*/  SEL R21, RZ, 0x4, P0 ;  /* 0x00000004ff157807 */ /* 0x000fe40000000000 */
[----:B------:R-:W-:Y:S02]  /*9540*/  ISETP.NE.U32.AND P0, PT, R19, RZ, PT ;  /* 0x000000ff1300720c */ /* 0x000fe40003f05070 */
[----:B------:R-:W-:-:S02]  /*9550*/  ISETP.GE.AND P3, PT, R223, UR4, PT ;  /* 0x00000004df007c0c */ /* 0x000fc4000bf66270 */
[----:B------:R-:W-:Y:S02]  /*9560*/  SEL R19, RZ, 0x4, P2 ;  /* 0x00000004ff137807 */ /* 0x000fe40001000000 */
[----:B------:R-:W-:Y:S02]  /*9570*/  SEL R21, R21, RZ, P6 ;  /* 0x000000ff15157207 */ /* 0x000fe40003000000 */
[----:B------:R-:W-:Y:S02]  /*9580*/  ISETP.GE.AND P2, PT, R251, UR4, PT ;  /* 0x00000004fb007c0c */ /* 0x000fe4000bf46270 */
[----:B------:R-:W-:Y:S02]  /*9590*/  SEL R22, RZ, 0x4, P3 ;  /* 0x00000004ff167807 */ /* 0x000fe40001800000 */
[----:B------:R-:W-:Y:S02]  /*95a0*/  ISETP.NE.U32.AND P3, PT, R21, RZ, PT ;  /* 0x000000ff1500720c */ /* 0x000fe40003f65070 */
[----:B------:R-:W-:-:S02]  /*95b0*/  SEL R21, RZ, 0x4, P2 ;  /* 0x00000004ff157807 */ /* 0x000fc40001000000 */
[----:B------:R-:W-:Y:S02]  /*95c0*/  SEL R19, R19, RZ, P6 ;  /* 0x000000ff13137207 */ /* 0x000fe40003000000 */
[----:B------:R-:W-:Y:S02]  /*95d0*/  SEL R22, R22, RZ, P6 ;  /* 0x000000ff16167207 */ /* 0x000fe40003000000 */
[----:B------:R-:W-:Y:S02]  /*95e0*/  SEL R21, R21, RZ, P6 ;  /* 0x000000ff15157207 */ /* 0x000fe40003000000 */
[----:B------:R-:W-:Y:S02]  /*95f0*/  ISETP.NE.U32.AND P2, PT, R19, RZ, PT ;  /* 0x000000ff1300720c */ /* 0x000fe40003f45070 */
[----:B------:R-:W-:Y:S02]  /*9600*/  ISETP.NE.U32.AND P5, PT, R22, RZ, PT ;  /* 0x000000ff1600720c */ /* 0x000fe40003fa5070 */
[----:B------:R-:W-:Y:S01]  /*9610*/  ISETP.NE.U32.AND P6, PT, R21, RZ, PT ;  /* 0x000000ff1500720c */ /* 0x000fe20003fc5070 */
[----:B------:R-:W-:-:S04]  /*9620*/  IMAD.WIDE R156, R4, 0x4, R156 ;  /* 0x00000004049c7825 */ /* 0x000fc800078e029c */
[C---:B------:R-:W-:Y:S01]  /*9630*/  IMAD.WIDE R158, R4.reuse, 0x4, R158 ;  /* 0x00000004049e7825 */ /* 0x040fe200078e029e */
[----:B------:R-:W-:Y:S03]  /*9640*/  LDGSTS.E [R30+0x16008], desc[UR16][R156.64], P0 ;  /* 0x160080009c1e7fae */ /* 0x000fe60008121850 */
[C---:B------:R-:W-:Y:S01]  /*9650*/  IMAD.WIDE R160, R4.reuse, 0x4, R160 ;  /* 0x0000000404a07825 */ /* 0x040fe200078e02a0 */
[----:B------:R-:W-:Y:S03]  /*9660*/  LDGSTS.E [R31+0x14000], desc[UR16][R158.64], P3 ;  /* 0x140000009e1f7fae */ /* 0x000fe60009921850 */
[C---:B------:R-:W-:Y:S01]  /*9670*/  IMAD.WIDE R162, R4.reuse, 0x4, R162 ;  /* 0x0000000404a27825 */ /* 0x040fe200078e02a2 */
[----:B------:R-:W-:Y:S03]  /*9680*/  LDGSTS.E [R31+0x14008], desc[UR16][R160.64], P2 ;  /* 0x14008000a01f7fae */ /* 0x000fe60009121850 */
[----:B------:R-:W-:Y:S01]  /*9690*/  IMAD.WIDE R164, R4, 0x4, R164 ;  /* 0x0000000404a47825 */ /* 0x000fe200078e02a4 */
[----:B------:R-:W-:Y:S03]  /*96a0*/  LDGSTS.E [R31+0x16000], desc[UR16][R162.64], P5 ;  /* 0x16000000a21f7fae */ /* 0x000fe6000a921850 */
[C---:B------:R-:W-:Y:S01]  /*96b0*/  IMAD.WIDE R36, R5.reuse, 0x4, R36 ;  /* 0x0000000405247825 */ /* 0x040fe200078e0224 */
[----:B------:R4:W-:Y:S03]  /*96c0*/  LDGSTS.E [R31+0x16008], desc[UR16][R164.64], P6 ;  /* 0x16008000a41f7fae */ /* 0x0009e6000b121850 */
[C---:B------:R-:W-:Y:S01]  /*96d0*/  IMAD.WIDE R94, R5.reuse, 0x4, R94 ;  /* 0x00000004055e7825 */ /* 0x040fe200078e025e */
[----:B------:R-:W1:Y:S03]  /*96e0*/  S2R R209, SR_TID.X ;  /* 0x0000000000d17919 */ /* 0x000e660000002100 */
[C---:B------:R-:W-:Y:S01]  /*96f0*/  IMAD.WIDE R92, R5.reuse, 0x4, R92 ;  /* 0x00000004055c7825 */ /* 0x040fe200078e025c */
[----:B------:R-:W0:Y:S03]  /*9700*/  LDGDEPBAR ;  /* 0x00000000000079af */ /* 0x000e260000000000 */
[C---:B------:R-:W-:Y:S01]  /*9710*/  IMAD.WIDE R90, R5.reuse, 0x4, R90 ;  /* 0x00000004055a7825 */ /* 0x040fe200078e025a */
[----:B------:R-:W-:Y:S03]  /*9720*/  LDGSTS.E [R32+0x30000], desc[UR16][R36.64], P1 ;  /* 0x3000000024207fae */ /* 0x000fe60008921850 */
        /* <DEDUP_REMOVED lines=29> */
[----:B------:R4:W-:Y:S03]  /*9900*/  LDGSTS.E [R33+0x31d00], desc[UR16][R58.64], P1 ;  /* 0x31d000003a217fae */ /* 0x0009e60008921850 */
[C---:B------:R-:W-:Y:S01]  /*9910*/  IMAD.WIDE R64, R5.reuse, 0x4, R64 ;  /* 0x0000000405407825 */ /* 0x040fe200078e0240 */
[----:B------:R-:W-:Y:S03]  /*9920*/  LDGSTS.E [R34+0x30200], desc[UR16][R54.64], P1 ;  /* 0x3020000036227fae */ /* 0x000fe60008921850 */
[C---:B------:R-:W-:Y:S01]  /*9930*/  IMAD.WIDE R48, R5.reuse, 0x4, R48 ;  /* 0x0000000405307825 */ /* 0x040fe200078e0230 */
[----:B------:R-:W-:Y:S03]  /*9940*/  LDGSTS.E [R34+0x30600], desc[UR16][R70.64], P1 ;  /* 0x3060000046227fae */ /* 0x000fe60008921850 */
[C---:B------:R-:W-:Y:S01]  /*9950*/  IMAD.WIDE R60, R5.reuse, 0x4, R60 ;  /* 0x00000004053c7825 */ /* 0x040fe200078e023c */
[----:B------:R-:W-:Y:S03]  /*9960*/  LDGSTS.E [R34+0x30a00], desc[UR16][R66.64], P1 ;  /* 0x30a0000042227fae */ /* 0x000fe60008921850 */
[----:B------:R-:W-:Y:S01]  /*9970*/  IMAD.WIDE R62, R5, 0x4, R62 ;  /* 0x00000004053e7825 */ /* 0x000fe200078e023e */
[----:B------:R-:W-:Y:S01]  /*9980*/  LDGSTS.E [R34+0x30e00], desc[UR16][R64.64], P1 ;  /* 0x30e0000040227fae */ /* 0x000fe20008921850 */
[----:B------:R-:W-:-:S02]  /*9990*/  ISETP.GE.AND P0, PT, R7, 0x40, PT ;  /* 0x000000400700780c */ /* 0x000fc40003f06270 */
        /* <DEDUP_REMOVED lines=18> */
[C---:B-1----:R-:W-:Y:S01]  /*9ac0*/  IMAD.SHL.U32 R208, R209.reuse, 0x8, RZ ;  /* 0x00000008d1d07824 */ /* 0x042fe200078e00ff */
[----:B------:R-:W-:Y:S01]  /*9ad0*/  LDGSTS.E [R35+0x31700], desc[UR16][R44.64], P1 ;  /* 0x317000002c237fae */ /* 0x000fe20008921850 */
[----:B------:R-:W-:-:S03]  /*9ae0*/  IMAD.SHL.U32 R207, R209, 0x80, RZ ;  /* 0x00000080d1cf7824 */ /* 0x000fc600078e00ff */
[----:B------:R1:W-:Y:S04]  /*9af0*/  LDGSTS.E [R35+0x31b00], desc[UR16][R38.64], P1 ;  /* 0x31b0000026237fae */ /* 0x0003e80008921850 */
[----:B------:R1:W-:Y:S01]  /*9b00*/  LDGSTS.E [R35+0x31f00], desc[UR16][R42.64], P1 ;  /* 0x31f000002a237fae */ /* 0x0003e20008921850 */
[----:B------:R-:W-:-:S03]  /*9b10*/  CS2R R24, SRZ ;  /* 0x0000000000187805 */ /* 0x000fc6000001ff00 */
[----:B------:R-:W0:Y:S01]  /*9b20*/  LDGDEPBAR ;  /* 0x00000000000079af */ /* 0x000e220000000000 */
[----:B--2---:R-:W-:Y:S02]  /*9b30*/  CS2R R26, SRZ ;  /* 0x00000000001a7805 */ /* 0x004fe4000001ff00 */
[----:B---3--:R-:W-:Y:S02]  /*9b40*/  CS2R R28, SRZ ;  /* 0x00000000001c7805 */ /* 0x008fe4000001ff00 */
[----:B----4-:R-:W-:Y:S02]  /*9b50*/  CS2R R30, SRZ ;  /* 0x00000000001e7805 */ /* 0x010fe4000001ff00 */
[----:B------:R-:W-:Y:S02]  /*9b60*/  CS2R R32, SRZ ;  /* 0x0000000000207805 */ /* 0x000fe4000001ff00 */
[----:B------:R-:W-:Y:S02]  /*9b70*/  CS2R R36, SRZ ;  /* 0x0000000000247805 */ /* 0x000fe4000001ff00 */
[----:B-1----:R-:W-:-:S02]  /*9b80*/  CS2R R38, SRZ ;  /* 0x0000000000267805 */ /* 0x002fc4000001ff00 */
[----:B------:R-:W-:Y:S02]  /*9b90*/  CS2R R40, SRZ ;  /* 0x0000000000287805 */ /* 0x000fe4000001ff00 */
[----:B------:R-:W-:Y:S02]  /*9ba0*/  CS2R R34, SRZ ;  /* 0x0000000000227805 */ /* 0x000fe4000001ff00 */
[----:B------:R-:W-:Y:S02]  /*9bb0*/  CS2R R42, SRZ ;  /* 0x00000000002a7805 */ /* 0x000fe4000001ff00 */
[----:B------:R-:W-:Y:S02]  /*9bc0*/  CS2R R44, SRZ ;  /* 0x00000000002c7805 */ /* 0x000fe4000001ff00 */
[----:B------:R-:W-:Y:S02]  /*9bd0*/  CS2R R46, SRZ ;  /* 0x00000000002e7805 */ /* 0x000fe4000001ff00 */
[----:B------:R-:W-:-:S02]  /*9be0*/  CS2R R48, SRZ ;  /* 0x0000000000307805 */ /* 0x000fc4000001ff00 */
[----:B------:R-:W-:Y:S02]  /*9bf0*/  CS2R R50, SRZ ;  /* 0x0000000000327805 */ /* 0x000fe4000001ff00 */
[----:B------:R-:W-:Y:S02]  /*9c00*/  CS2R R52, SRZ ;  /* 0x0000000000347805 */ /* 0x000fe4000001ff00 */
[----:B------:R-:W-:Y:S01]  /*9c10*/  CS2R R54, SRZ ;  /* 0x0000000000367805 */ /* 0x000fe2000001ff00 */
[----:B------:R-:W-:Y:S01]  /*9c20*/  IMAD.SHL.U32 R209, R209, 0x10, RZ ;  /* 0x00000010d1d17824 */ /* 0x000fe200078e00ff */
[----:B------:R-:W-:Y:S02]  /*9c30*/  LOP3.LUT R208, R208, 0x380, RZ, 0xc0, !PT ;  /* 0x00000380d0d07812 */ /* 0x000fe400078ec0ff */
[----:B------:R-:W-:Y:S01]  /*9c40*/  LOP3.LUT R207, R207, 0x400, RZ, 0xc0, !PT ;  /* 0x00000400cfcf7812 */ /* 0x000fe200078ec0ff */
[----:B------:R-:W-:Y:S06]  /*9c50*/  @!P0 BRA `(.L_x_0) ;  /* 0x0000003000308947 */ /* 0x000fec0003800000 */
[----:B------:R-:W2:Y:S04]  /*9c60*/  LDL.LU R212, [R1+0x5c] ;  /* 0x00005c0001d47983 */ /* 0x000ea80000300800 */
[----:B------:R-:W3:Y:S04]  /*9c70*/  LDL.LU R213, [R1+0x60] ;  /* 0x0000600001d57983 */ /* 0x000ee80000300800 */
[----:B------:R-:W4:Y:S04]  /*9c80*/  LDL.LU R214, [R1+0x64] ;  /* 0x0000640001d67983 */ /* 0x000f280000300800 */
        /* <DEDUP_REMOVED lines=9> */
[----:B------:R-:W4:Y:S01]  /*9d20*/  LDL.LU R101, [R1+0x8c] ;  /* 0x00008c0001657983 */ /* 0x000f220000300800 */
[----:B-----5:R-:W-:-:S03]  /*9d30*/  SHF.R.S32.HI R72, RZ, 0x1f, R6 ;  /* 0x0000001fff487819 */ /* 0x020fc60000011406 */
        /* <DEDUP_REMOVED lines=8> */
[----:B------:R-:W-:-:S02]  /*9dc0*/  IMAD R35, R251, R20, RZ ;  /* 0x00000014fb237224 */ /* 0x000fc400078e02ff */
[----:B------:R-:W-:Y:S01]  /*9dd0*/  IMAD R121, R250, R20, RZ ;  /* 0x00000014fa797224 */ /* 0x000fe200078e02ff */
[C---:B--2---:R-:W-:Y:S02]  /*9de0*/  IADD3 R172, P6, R6.reuse, R212, RZ ;  /* 0x000000d406ac7210 */ /* 0x044fe40007fde0ff */
[----:B---3--:R-:W-:Y:S02]  /*9df0*/  IADD3 R170, P0, R6, R213, RZ ;  /* 0x000000d506aa7210 */ /* 0x008fe40007f1e0ff */
[----:B------:R-:W-:Y:S02]  /*9e00*/  LEA.HI.X.SX32 R173, R212, R72, 0x1, P6 ;  /* 0x00000048d4ad7211 */ /* 0x000fe400030f0eff */
[C---:B----4-:R-:W-:Y:S01]  /*9e10*/  IADD3 R168, P1, R6.reuse, R214, RZ ;  /* 0x000000d606a87210 */ /* 0x050fe20007f3e0ff */
[----:B------:R-:W2:Y:S01]  /*9e20*/  LDL.LU R212, [R1+0xb0] ;  /* 0x0000b00001d47983 */ /* 0x000ea20000300800 */
[-C--:B------:R-:W-:Y:S02]  /*9e30*/  LEA.HI.X.SX32 R171, R213, R72.reuse, 0x1, P0 ;  /* 0x00000048d5ab7211 */ /* 0x080fe400000f0eff */
[----:B------:R-:W-:Y:S01]  /*9e40*/  IADD3 R166, P2, R6, R215, RZ ;  /* 0x000000d706a67210 */ /* 0x000fe20007f5e0ff */
[----:B------:R-:W3:Y:S01]  /*9e50*/  LDL.LU R213, [R1+0xb4] ;  /* 0x0000b40001d57983 */ /* 0x000ee20000300800 */
[----:B------:R-:W-:-:S02]  /*9e60*/  LEA.HI.X.SX32 R169, R214, R72, 0x1, P1 ;  /* 0x00000048d6a97211 */ /* 0x000fc400008f0eff */
[C---:B------:R-:W-:Y:S01]  /*9e70*/  IADD3 R164, P3, R6.reuse, R216, RZ ;  /* 0x000000d806a47210 */ /* 0x040fe20007f7e0ff */
[----:B------:R-:W4:Y:S01]  /*9e80*/  LDL.LU R214, [R1+0xb8] ;  /* 0x0000b80001d67983 */ /* 0x000f220000300800 */
[-C--:B------:R-:W-:Y:S02]  /*9e90*/  LEA.HI.X.SX32 R167, R215, R72.reuse, 0x1, P2 ;  /* 0x00000048d7a77211 */ /* 0x080fe400010f0eff */
[----:B------:R-:W-:Y:S01]  /*9ea0*/  IADD3 R162, P5, R6, R217, RZ ;  /* 0x000000d906a27210 */ /* 0x000fe20007fbe0ff */
[----:B------:R-:W4:Y:S01]  /*9eb0*/  LDL.LU R215, [R1+0xbc] ;  /* 0x0000bc0001d77983 */ /* 0x000f220000300800 */
[----:B------:R-:W-:Y:S02]  /*9ec0*/  LEA.HI.X.SX32 R165, R216, R72, 0x1, P3 ;  /* 0x00000048d8a57211 */ /* 0x000fe400018f0eff */
[----:B------:R-:W-:Y:S01]  /*9ed0*/  IADD3 R160, P6, R6, R218, RZ ;  /* 0x000000da06a07210 */ /* 0x000fe20007fde0ff */
[----:B------:R-:W4:Y:S01]  /*9ee0*/  LDL.LU R216, [R1+0xc0] ;  /* 0x0000c00001d87983 */ /* 0x000f220000300800 */
[----:B------:R-:W-:-:S02]  /*9ef0*/  LEA.HI.X.SX32 R163, R217, R72, 0x1, P5 ;  /* 0x00000048d9a37211 */ /* 0x000fc400028f0eff */
[----:B------:R-:W-:Y:S01]  /*9f00*/  IADD3 R158, P0, R6, R219, RZ ;  /* 0x000000db069e7210 */ /* 0x000fe20007f1e0ff */
[----:B------:R-:W4:Y:S01]  /*9f10*/  LDL.LU R217, [R1+0xc4] ;  /* 0x0000c40001d97983 */ /* 0x000f220000300800 */
[----:B------:R-:W-:Y:S02]  /*9f20*/  LEA.HI.X.SX32 R161, R218, R72, 0x1, P6 ;  /* 0x00000048daa17211 */ /* 0x000fe400030f0eff */
[C---:B------:R-:W-:Y:S01]  /*9f30*/  IADD3 R156, P1, R6.reuse, R220, RZ ;  /* 0x000000dc069c7210 */ /* 0x040fe20007f3e0ff */
[----:B------:R-:W4:Y:S01]  /*9f40*/  LDL.LU R218, [R1+0xc8] ;  /* 0x0000c80001da7983 */ /* 0x000f220000300800 */
[-C--:B------:R-:W-:Y:S02]  /*9f50*/  LEA.HI.X.SX32 R159, R219, R72.reuse, 0x1, P0 ;  /* 0x00000048db9f7211 */ /* 0x080fe400000f0eff */
[----:B------:R-:W-:Y:S01]  /*9f60*/  IADD3 R154, P2, R6, R221, RZ ;  /* 0x000000dd069a7210 */ /* 0x000fe20007f5e0ff */
[----:B------:R-:W4:Y:S01]  /*9f70*/  LDL.LU R219, [R1+0xcc] ;  /* 0x0000cc0001db7983 */ /* 0x000f220000300800 */
[----:B------:R-:W-:-:S02]  /*9f80*/  LEA.HI.X.SX32 R157, R220, R72, 0x1, P1 ;  /* 0x00000048dc9d7211 */ /* 0x000fc400008f0eff */
[----:B------:R-:W-:Y:S01]  /*9f90*/  IADD3 R152, P3, R6, R222, RZ ;  /* 0x000000de06987210 */ /* 0x000fe20007f7e0ff */
[----:B------:R-:W4:Y:S01]  /*9fa0*/  LDL.LU R220, [R1+0xd0] ;  /* 0x0000d00001dc7983 */ /* 0x000f220000300800 */
[-C--:B------:R-:W-:Y:S02]  /*9fb0*/  LEA.HI.X.SX32 R155, R221, R72.reuse, 0x1, P2 ;  /* 0x00000048dd9b7211 */ /* 0x080fe400010f0eff */
[----:B------:R-:W-:Y:S01]  /*9fc0*/  LEA.HI.X.SX32 R153, R222, R72, 0x1, P3 ;  /* 0x00000048de997211 */ /* 0x000fe200018f0eff */
[----:B------:R-:W4:Y:S04]  /*9fd0*/  LDL.LU R221, [R1+0xd4] ;  /* 0x0000d40001dd7983 */ /* 0x000f280000300800 */
[----:B------:R-:W4:Y:S04]  /*9fe0*/  LDL.LU R222, [R1+0xd8] ;  /* 0x0000d80001de7983 */ /* 0x000f280000300800 */
[----:B------:R-:W4:Y:S04]  /*9ff0*/  LDL.LU R251, [R1+0x58] ;  /* 0x0000580001fb7983 */ /* 0x000f280000300800 */
[----:B------:R-:W4:Y:S01]  /*a000*/  LDL.LU R250, [R1+0xdc] ;  /* 0x0000dc0001fa7983 */ /* 0x000f220000300800 */
[----:B------:R-:W-:-:S02]  /*a010*/  IADD3 R150, P5, R6, R100, RZ ;  /* 0x0000006406967210 */ /* 0x000fc40007fbe0ff */
[C---:B------:R-:W-:Y:S02]  /*a020*/  IADD3 R148, P6, R6.reuse, R101, RZ ;  /* 0x0000006506947210 */ /* 0x040fe40007fde0ff */
[----:B------:R-:W-:Y:S02]  /*a030*/  IADD3 R146, P0, R6, R23, RZ ;  /* 0x0000001706927210 */ /* 0x000fe40007f1e0ff */
[-C--:B------:R-:W-:Y:S02]  /*a040*/  LEA.HI.X.SX32 R151, R100, R72.reuse, 0x1, P5 ;  /* 0x0000004864977211 */ /* 0x080fe400028f0eff */
[----:B------:R-:W-:Y:S02]  /*a050*/  LEA.HI.X.SX32 R149, R101, R72, 0x1, P6 ;  /* 0x0000004865957211 */ /* 0x000fe400030f0eff */
[C---:B------:R-:W-:Y:S02]  /*a060*/  IADD3 R144, P1, R6.reuse, R252, RZ ;  /* 0x000000fc06907210 */ /* 0x040fe40007f3e0ff */
[----:B------:R-:W-:-:S02]  /*a070*/  IADD3 R45, P2, R6, R174, RZ ;  /* 0x000000ae062d7210 */ /* 0x000fc40007f5e0ff */
[C---:B------:R-:W-:Y:S02]  /*a080*/  IADD3 R43, P3, R6.reuse, R175, RZ ;  /* 0x000000af062b7210 */ /* 0x040fe40007f7e0ff */
[C---:B------:R-:W-:Y:S02]  /*a090*/  IADD3 R42, P5, R6.reuse, R204, RZ ;  /* 0x000000cc062a7210 */ /* 0x040fe40007fbe0ff */
[C---:B------:R-:W-:Y:S02]  /*a0a0*/  IADD3 R40, P6, R6.reuse, R206, RZ ;  /* 0x000000ce06287210 */ /* 0x040fe40007fde0ff */
[----:B------:R-:W-:Y:S02]  /*a0b0*/  LEA.HI.X.SX32 R147, R23, R72, 0x1, P0 ;  /* 0x0000004817937211 */ /* 0x000fe400000f0eff */
[----:B------:R-:W-:Y:S02]  /*a0c0*/  IADD3 R39, P0, R6, R210, RZ ;  /* 0x000000d206277210 */ /* 0x000fe40007f1e0ff */
[----:B------:R-:W-:-:S02]  /*a0d0*/  LEA.HI.X.SX32 R145, R252, R72, 0x1, P1 ;  /* 0x00000048fc917211 */ /* 0x000fc400008f0eff */
[-C--:B------:R-:W-:Y:S02]  /*a0e0*/  LEA.HI.X.SX32 R140, R174, R72.reuse, 0x1, P2 ;  /* 0x00000048ae8c7211 */ /* 0x080fe400010f0eff */
[-C--:B------:R-:W-:Y:S02]  /*a0f0*/  LEA.HI.X.SX32 R48, R175, R72.reuse, 0x1, P3 ;  /* 0x00000048af307211 */ /* 0x080fe400018f0eff */
[-C--:B------:R-:W-:Y:S02]  /*a100*/  LEA.HI.X.SX32 R47, R204, R72.reuse, 0x1, P5 ;  /* 0x00000048cc2f7211 */ /* 0x080fe400028f0eff */
[-C--:B------:R-:W-:Y:S02]  /*a110*/  LEA.HI.X.SX32 R46, R206, R72.reuse, 0x1, P6 ;  /* 0x00000048ce2e7211 */ /* 0x080fe400030f0eff */
[----:B------:R-:W-:Y:S02]  /*a120*/  IADD3 R19, P1, R6, R211, RZ ;  /* 0x000000d306137210 */ /* 0x000fe40007f3e0ff */
[----:B------:R-:W-:-:S02]  /*a130*/  LEA.HI.X.SX32 R44, R210, R72, 0x1, P0 ;  /* 0x00000048d22c7211 */ /* 0x000fc400000f0eff */
[----:B------:R-:W-:Y:S02]  /*a140*/  LEA.HI.X.SX32 R41, R211, R72, 0x1, P1 ;  /* 0x00000048d3297211 */ /* 0x000fe400008f0eff */
[----:B------:R-:W-:Y:S01]  /*a150*/  SHF.R.S32.HI R136, RZ, 0x1f, R8 ;  /* 0x0000001fff887819 */ /* 0x000fe20000011408 */
[-C--:B------:R-:W-:Y:S01]  /*a160*/  IMAD R37, R223, R20.reuse, RZ ;  /* 0x00000014df257224 */ /* 0x080fe200078e02ff */
[----:B------:R-:W-:Y:S01]  /*a170*/  SHF.R.S32.HI R138, RZ, 0x1f, R7 ;  /* 0x0000001fff8a7819 */ /* 0x000fe20000011407 */
[----:B------:R-:W-:-:S03]  /*a180*/  IMAD R49, R224, R20, RZ ;  /* 0x00000014e0317224 */ /* 0x000fc600078e02ff */
[----:B------:R-:W-:Y:S01]  /*a190*/  LEA.HI R138, R138, R7, RZ, 0x6 ;  /* 0x000000078a8a7211 */ /* 0x000fe200078f30ff */
[-C--:B------:R-:W-:Y:S02]  /*a1a0*/  IMAD R51, R225, R20.reuse, RZ ;  /* 0x00000014e1337224 */ /* 0x080fe400078e02ff */
[-C--:B------:R-:W-:Y:S02]  /*a1b0*/  IMAD R53, R226, R20.reuse, RZ ;  /* 0x00000014e2357224 */ /* 0x080fe400078e02ff */
[-C--:B------:R-:W-:Y:S02]  /*a1c0*/  IMAD R55, R227, R20.reuse, RZ ;  /* 0x00000014e3377224 */ /* 0x080fe400078e02ff */
[-C--:B------:R-:W-:Y:S02]  /*a1d0*/  IMAD R119, R228, R20.reuse, RZ ;  /* 0x00000014e4777224 */ /* 0x080fe400078e02ff */
[-C--:B------:R-:W-:Y:S02]  /*a1e0*/  IMAD R123, R229, R20.reuse, RZ ;  /* 0x00000014e57b7224 */ /* 0x080fe400078e02ff */
[----:B------:R-:W-:-:S02]  /*a1f0*/  IMAD R125, R231, R20, RZ ;  /* 0x00000014e77d7224 */ /* 0x000fc400078e02ff */
        /* <DEDUP_REMOVED lines=9> */
[----:B------:R-:W-:Y:S01]  /*a290*/  IMAD R27, R247, R20, RZ ;  /* 0x00000014f71b7224 */ /* 0x000fe200078e02ff */
[----:B------:R-:W-:Y:S02]  /*a2a0*/  SHF.R.S32.HI R174, RZ, 0x1f, R5 ;  /* 0x0000001fffae7819 */ /* 0x000fe40000011405 */
[----:B------:R-:W-:Y:S02]  /*a2b0*/  SHF.R.S32.HI R175, RZ, 0x1f, R4 ;  /* 0x0000001fffaf7819 */ /* 0x000fe40000011404 */
[----:B------:R-:W-:-:S02]  /*a2c0*/  SHF.R.S32.HI R138, RZ, 0x6, R138 ;  /* 0x00000006ff8a7819 */ /* 0x000fc4000001148a */
[C---:B------:R-:W-:Y:S01]  /*a2d0*/  SHF.L.U64.HI R173, R172.reuse, 0x2, R173 ;  /* 0x00000002acad7819 */ /* 0x040fe200000102ad */
[----:B------:R-:W-:Y:S01]  /*a2e0*/  IMAD.SHL.U32 R172, R172, 0x4, RZ ;  /* 0x00000004acac7824 */ /* 0x000fe200078e00ff */
        /* <DEDUP_REMOVED lines=28> */
[----:B------:R-:W-:Y:S01]  /*a4b0*/  SHF.L.U64.HI R140, R45, 0x2, R140 ;  /* 0x000000022d8c7819 */ /* 0x000fe2000001028c */
[----:B------:R-:W-:Y:S01]  /*a4c0*/  VIADD R204, R138, 0xfffffffa ;  /* 0xfffffffa8acc7836 */ /* 0x000fe20000000000 */
[----:B------:R-:W-:Y:S01]  /*a4d0*/  UIADD3 UR12, UR12, -0x180, URZ ;  /* 0xfffffe800c0c7890 */ /* 0x000fe2000fffe03f */
[----:B------:R-:W-:Y:S01]  /*a4e0*/  UMOV UR13, 0x5 ;  /* 0x00000005000d7882 */ /* 0x000fe20000000000 */
[----:B------:R-:W-:Y:S01]  /*a4f0*/  UMOV UR14, 0xffffffff ;  /* 0xffffffff000e7882 */ /* 0x000fe20000000000 */
[----:B------:R-:W-:Y:S01]  /*a500*/  UMOV UR4, URZ ;  /* 0x0000003f00047c82 */ /* 0x000fe20008000000 */
[----:B--2---:R-:W-:-:S02]  /*a510*/  IADD3 R21, P2, R6, R212, RZ ;  /* 0x000000d406157210 */ /* 0x004fc40007f5e0ff */
[C---:B---3--:R-:W-:Y:S02]  /*a520*/  IADD3 R23, P3, R6.reuse, R213, RZ ;  /* 0x000000d506177210 */ /* 0x048fe40007f7e0ff */
[C---:B----4-:R-:W-:Y:S02]  /*a530*/  IADD3 R57, P5, R6.reuse, R214, RZ ;  /* 0x000000d606397210 */ /* 0x050fe40007fbe0ff */
[C---:B------:R-:W-:Y:S02]  /*a540*/  IADD3 R59, P6, R6.reuse, R215, RZ ;  /* 0x000000d7063b7210 */ /* 0x040fe40007fde0ff */
[----:B------:R-:W-:Y:S02]  /*a550*/  IADD3 R61, P0, R6, R216, RZ ;  /* 0x000000d8063d7210 */ /* 0x000fe40007f1e0ff */
[-C--:B------:R-:W-:Y:S02]  /*a560*/  LEA.HI.X.SX32 R38, R212, R72.reuse, 0x1, P2 ;  /* 0x00000048d4267211 */ /* 0x080fe400010f0eff */
[----:B------:R-:W-:-:S02]  /*a570*/  LEA.HI.X.SX32 R22, R213, R72, 0x1, P3 ;  /* 0x00000048d5167211 */ /* 0x000fc400018f0eff */
[-C--:B------:R-:W-:Y:S02]  /*a580*/  LEA.HI.X.SX32 R56, R214, R72.reuse, 0x1, P5 ;  /* 0x00000048d6387211 */ /* 0x080fe400028f0eff */
[----:B------:R-:W-:Y:S02]  /*a590*/  LEA.HI.X.SX32 R58, R215, R72, 0x1, P6 ;  /* 0x00000048d73a7211 */ /* 0x000fe400030f0eff */
[C---:B------:R-:W-:Y:S02]  /*a5a0*/  IADD3 R63, P1, R6.reuse, R217, RZ ;  /* 0x000000d9063f7210 */ /* 0x040fe40007f3e0ff */
[C---:B------:R-:W-:Y:S02]  /*a5b0*/  IADD3 R65, P2, R6.reuse, R218, RZ ;  /* 0x000000da06417210 */ /* 0x040fe40007f5e0ff */
[C---:B------:R-:W-:Y:S02]  /*a5c0*/  IADD3 R67, P3, R6.reuse, R219, RZ ;  /* 0x000000db06437210 */ /* 0x040fe40007f7e0ff */
[----:B------:R-:W-:-:S02]  /*a5d0*/  IADD3 R69, P5, R6, R220, RZ ;  /* 0x000000dc06457210 */ /* 0x000fc40007fbe0ff */
[----:B------:R-:W-:Y:S02]  /*a5e0*/  LEA.HI.X.SX32 R60, R216, R72, 0x1, P0 ;  /* 0x00000048d83c7211 */ /* 0x000fe400000f0eff */
[C---:B------:R-:W-:Y:S02]  /*a5f0*/  IADD3 R71, P6, R6.reuse, R221, RZ ;  /* 0x000000dd06477210 */ /* 0x040fe40007fde0ff */
[----:B------:R-:W-:Y:S02]  /*a600*/  IADD3 R73, P0, R6, R222, RZ ;  /* 0x000000de06497210 */ /* 0x000fe40007f1e0ff */
[-C--:B------:R-:W-:Y:S01]  /*a610*/  LEA.HI.X.SX32 R62, R217, R72.reuse, 0x1, P1 ;  /* 0x00000048d93e7211 */ /* 0x080fe200008f0eff */
[----:B------:R-:W1:Y:S01]  /*a620*/  LDC.64 R6, c[0x0][0x218] ;  /* 0x00008600ff067b82 */ /* 0x000e620000000a00 */
[-C--:B------:R-:W-:Y:S02]  /*a630*/  LEA.HI.X.SX32 R64, R218, R72.reuse, 0x1, P2 ;  /* 0x00000048da407211 */ /* 0x080fe400010f0eff */
[----:B------:R-:W-:-:S02]  /*a640*/  LEA.HI.X.SX32 R66, R219, R72, 0x1, P3 ;  /* 0x00000048db427211 */ /* 0x000fc400018f0eff */
[-C--:B------:R-:W-:Y:S02]  /*a650*/  LEA.HI.X.SX32 R68, R220, R72.reuse, 0x1, P5 ;  /* 0x00000048dc447211 */ /* 0x080fe400028f0eff */
[-C--:B------:R-:W-:Y:S02]  /*a660*/  LEA.HI.X.SX32 R70, R221, R72.reuse, 0x1, P6 ;  /* 0x00000048dd467211 */ /* 0x080fe400030f0eff */
[----:B------:R-:W-:Y:S02]  /*a670*/  LEA.HI.X.SX32 R72, R222, R72, 0x1, P0 ;  /* 0x00000048de487211 */ /* 0x000fe400000f0eff */
[C---:B------:R-:W-:Y:S02]  /*a680*/  IADD3 R75, P0, R8.reuse, R18, RZ ;  /* 0x00000012084b7210 */ /* 0x040fe40007f1e0ff */
[C---:B------:R-:W-:Y:S02]  /*a690*/  IADD3 R77, P1, R8.reuse, R17, RZ ;  /* 0x00000011084d7210 */ /* 0x040fe40007f3e0ff */
[----:B------:R-:W-:-:S02]  /*a6a0*/  IADD3 R79, P2, R8, R16, RZ ;  /* 0x00000010084f7210 */ /* 0x000fc40007f5e0ff */
[-C--:B------:R-:W-:Y:S02]  /*a6b0*/  LEA.HI.X.SX32 R74, R18, R136.reuse, 0x1, P0 ;  /* 0x00000088124a7211 */ /* 0x080fe400000f0eff */
[-C--:B------:R-:W-:Y:S02]  /*a6c0*/  LEA.HI.X.SX32 R76, R17, R136.reuse, 0x1, P1 ;  /* 0x00000088114c7211 */ /* 0x080fe400008f0eff */
[----:B------:R-:W-:Y:S02]  /*a6d0*/  LEA.HI.X.SX32 R78, R16, R136, 0x1, P2 ;  /* 0x00000088104e7211 */ /* 0x000fe400010f0eff */
[C---:B------:R-:W-:Y:S02]  /*a6e0*/  IADD3 R81, P3, R8.reuse, R15, RZ ;  /* 0x0000000f08517210 */ /* 0x040fe40007f7e0ff */
[C---:B------:R-:W-:Y:S02]  /*a6f0*/  IADD3 R83, P5, R8.reuse, R14, RZ ;  /* 0x0000000e08537210 */ /* 0x040fe40007fbe0ff */
[----:B------:R-:W-:-:S02]  /*a700*/  IADD3 R87, P0, R8, R12, RZ ;  /* 0x0000000c08577210 */ /* 0x000fc40007f1e0ff */
[C---:B------:R-:W-:Y:S02]  /*a710*/  IADD3 R89, P1, R8.reuse, R251, RZ ;  /* 0x000000fb08597210 */ /* 0x040fe40007f3e0ff */
[----:B------:R-:W-:Y:S02]  /*a720*/  IADD3 R91, P2, R8, R11, RZ ;  /* 0x0000000b085b7210 */ /* 0x000fe40007f5e0ff */
[-C--:B------:R-:W-:Y:S02]  /*a730*/  LEA.HI.X.SX32 R80, R15, R136.reuse, 0x1, P3 ;  /* 0x000000880f507211 */ /* 0x080fe400018f0eff */
[-C--:B------:R-:W-:Y:S02]  /*a740*/  LEA.HI.X.SX32 R82, R14, R136.reuse, 0x1, P5 ;  /* 0x000000880e527211 */ /* 0x080fe400028f0eff */
[-C--:B------:R-:W-:Y:S01]  /*a750*/  LEA.HI.X.SX32 R86, R12, R136.reuse, 0x1, P0 ;  /* 0x000000880c567211 */ /* 0x080fe200000f0eff */
[----:B------:R-:W2:Y:S01]  /*a760*/  LDC.64 R14, c[0x0][0x210] ;  /* 0x00008400ff0e7b82 */ /* 0x000ea20000000a00 */
[----:B------:R-:W-:-:S02]  /*a770*/  LEA.HI.X.SX32 R88, R251, R136, 0x1, P1 ;  /* 0x00000088fb587211 */ /* 0x000fc400008f0eff */
[----:B------:R-:W-:Y:S02]  /*a780*/  LEA.HI.X.SX32 R90, R11, R136, 0x1, P2 ;  /* 0x000000880b5a7211 */ /* 0x000fe400010f0eff */
[C---:B------:R-:W-:Y:S02]  /*a790*/  IADD3 R93, P3, R8.reuse, R10, RZ ;  /* 0x0000000a085d7210 */ /* 0x040fe40007f7e0ff */
[C---:B------:R-:W-:Y:S02]  /*a7a0*/  IADD3 R99, P0, R8.reuse, R35, RZ ;  /* 0x0000002308637210 */ /* 0x040fe40007f1e0ff */
[C---:B------:R-:W-:Y:S02]  /*a7b0*/  IADD3 R101, P1, R8.reuse, R37, RZ ;  /* 0x0000002508657210 */ /* 0x040fe40007f3e0ff */
[----:B------:R-:W-:Y:S02]  /*a7c0*/  IADD3 R103, P2, R8, R49, RZ ;  /* 0x0000003108677210 */ /* 0x000fe40007f5e0ff */
[----:B------:R-:W-:-:S02]  /*a7d0*/  LEA.HI.X.SX32 R92, R10, R136, 0x1, P3 ;  /* 0x000000880a5c7211 */ /* 0x000fc400018f0eff */
[-C--:B------:R-:W-:Y:S02]  /*a7e0*/  LEA.HI.X.SX32 R98, R35, R136.reuse, 0x1, P0 ;  /* 0x0000008823627211 */ /* 0x080fe400000f0eff */
[-C--:B------:R-:W-:Y:S02]  /*a7f0*/  LEA.HI.X.SX32 R100, R37, R136.reuse, 0x1, P1 ;  /* 0x0000008825647211 */ /* 0x080fe400008f0eff */
[----:B------:R-:W-:Y:S02]  /*a800*/  LEA.HI.X.SX32 R102, R49, R136, 0x1, P2 ;  /* 0x0000008831667211 */ /* 0x000fe400010f0eff */
[C---:B------:R-:W-:Y:S02]  /*a810*/  IADD3 R105, P3, R8.reuse, R51, RZ ;  /* 0x0000003308697210 */ /* 0x040fe40007f7e0ff */
[C---:B------:R-:W-:Y:S02]  /*a820*/  IADD3 R107, P0, R8.reuse, R53, RZ ;  /* 0x00000035086b7210 */ /* 0x040fe40007f1e0ff */
[----:B------:R-:W-:-:S02]  /*a830*/  IADD3 R109, P1, R8, R55, RZ ;  /* 0x00000037086d7210 */ /* 0x000fc40007f3e0ff */
[C---:B------:R-:W-:Y:S02]  /*a840*/  IADD3 R111, P2, R8.reuse, R119, RZ ;  /* 0x00000077086f7210 */ /* 0x040fe40007f5e0ff */
[-C--:B------:R-:W-:Y:S02]  /*a850*/  LEA.HI.X.SX32 R104, R51, R136.reuse, 0x1, P3 ;  /* 0x0000008833687211 */ /* 0x080fe400018f0eff */
[-C--:B------:R-:W-:Y:S02]  /*a860*/  LEA.HI.X.SX32 R106, R53, R136.reuse, 0x1, P0 ;  /* 0x00000088356a7211 */ /* 0x080fe400000f0eff */
[-C--:B------:R-:W-:Y:S02]  /*a870*/  LEA.HI.X.SX32 R108, R55, R136.reuse, 0x1, P1 ;  /* 0x00000088376c7211 */ /* 0x080fe400008f0eff */
[----:B------:R-:W-:Y:S02]  /*a880*/  LEA.HI.X.SX32 R110, R119, R136, 0x1, P2 ;  /* 0x00000088776e7211 */ /* 0x000fe400010f0eff */
[----:B------:R-:W-:-:S02]  /*a890*/  IADD3 R113, P3, R8, R121, RZ ;  /* 0x0000007908717210 */ /* 0x000fc40007f7e0ff */
[C---:B------:R-:W-:Y:S02]  /*a8a0*/  IADD3 R115, P0, R8.reuse, R123, RZ ;  /* 0x0000007b08737210 */ /* 0x040fe40007f1e0ff */
[C---:B------:R-:W-:Y:S02]  /*a8b0*/  IADD3 R117, P1, R8.reuse, R125, RZ ;  /* 0x0000007d08757210 */ /* 0x040fe40007f3e0ff */
[----:B------:R-:W-:Y:S02]  /*a8c0*/  IADD3 R119, P2, R8, R127, RZ ;  /* 0x0000007f08777210 */ /* 0x000fe40007f5e0ff */
[-C--:B------:R-:W-:Y:S02]  /*a8d0*/  LEA.HI.X.SX32 R112, R121, R136.reuse, 0x1, P3 ;  /* 0x0000008879707211 */ /* 0x080fe400018f0eff */
[-C--:B------:R-:W-:Y:S02]  /*a8e0*/  LEA.HI.X.SX32 R114, R123, R136.reuse, 0x1, P0 ;  /* 0x000000887b727211 */ /* 0x080fe400000f0eff */
[----:B------:R-:W-:-:S02]  /*a8f0*/  LEA.HI.X.SX32 R116, R125, R136, 0x1, P1 ;  /* 0x000000887d747211 */ /* 0x000fc400008f0eff */
[----:B------:R-:W-:Y:S02]  /*a900*/  LEA.HI.X.SX32 R118, R127, R136, 0x1, P2 ;  /* 0x000000887f767211 */ /* 0x000fe400010f0eff */
[C---:B------:R-:W-:Y:S02]  /*a910*/  IADD3 R85, P6, R8.reuse, R13, RZ ;  /* 0x0000000d08557210 */ /* 0x040fe40007fde0ff */
[C---:B------:R-:W-:Y:S02]  /*a920*/  IADD3 R121, P3, R8.reuse, R129, RZ ;  /* 0x0000008108797210 */ /* 0x040fe40007f7e0ff */
[C---:B------:R-:W-:Y:S02]  /*a930*/  IADD3 R123, P0, R8.reuse, R131, RZ ;  /* 0x00000083087b7210 */ /* 0x040fe40007f1e0ff */
[C---:B------:R-:W-:Y:S02]  /*a940*/  IADD3 R125, P1, R8.reuse, R133, RZ ;  /* 0x00000085087d7210 */ /* 0x040fe40007f3e0ff */
[----:B------:R-:W-:-:S02]  /*a950*/  IADD3 R127, P2, R8, R135, RZ ;  /* 0x00000087087f7210 */ /* 0x000fc40007f5e0ff */
[----:B------:R-:W-:Y:S02]  /*a960*/  IADD3 R95, P5, R8, R9, RZ ;  /* 0x00000009085f7210 */ /* 0x000fe40007fbe0ff */
[-C--:B------:R-:W-:Y:S02]  /*a970*/  LEA.HI.X.SX32 R84, R13, R136.reuse, 0x1, P6 ;  /* 0x000000880d547211 */ /* 0x080fe400030f0eff */
[-C--:B------:R-:W-:Y:S02]  /*a980*/  LEA.HI.X.SX32 R120, R129, R136.reuse, 0x1, P3 ;  /* 0x0000008881787211 */ /* 0x080fe400018f0eff */
[-C--:B------:R-:W-:Y:S02]  /*a990*/  LEA.HI.X.SX32 R122, R131, R136.reuse, 0x1, P0 ;  /* 0x00000088837a7211 */ /* 0x080fe400000f0eff */
[-C--:B------:R-:W-:Y:S02]  /*a9a0*/  LEA.HI.X.SX32 R124, R133, R136.reuse, 0x1, P1 ;  /* 0x00000088857c7211 */ /* 0x080fe400008f0eff */
[----:B------:R-:W-:-:S02]  /*a9b0*/  LEA.HI.X.SX32 R126, R135, R136, 0x1, P2 ;  /* 0x00000088877e7211 */ /* 0x000fc400010f0eff */
[C---:B------:R-:W-:Y:S02]  /*a9c0*/  IADD3 R97, P6, R8.reuse, R250, RZ ;  /* 0x000000fa08617210 */ /* 0x040fe40007fde0ff */
[----:B------:R-:W-:Y:S02]  /*a9d0*/  LEA.HI.X.SX32 R94, R9, R136, 0x1, P5 ;  /* 0x00000088095e7211 */ /* 0x000fe400028f0eff */
[C---:B------:R-:W-:Y:S02]  /*a9e0*/  IADD3 R129, P3, R8.reuse, R33, RZ ;  /* 0x0000002108817210 */ /* 0x040fe40007f7e0ff */
[C---:B------:R-:W-:Y:S02]  /*a9f0*/  IADD3 R131, P0, R8.reuse, R31, RZ ;  /* 0x0000001f08837210 */ /* 0x040fe40007f1e0ff */
[C---:B------:R-:W-:Y:S02]  /*aa00*/  IADD3 R133, P1, R8.reuse, R29, RZ ;  /* 0x0000001d08857210 */ /* 0x040fe40007f3e0ff */
[----:B------:R-:W-:-:S02]  /*aa10*/  IADD3 R135, P2, R8, R25, RZ ;  /* 0x0000001908877210 */ /* 0x000fc40007f5e0ff */
[----:B------:R-:W-:Y:S01]  /*aa20*/  IADD3 R137, P5, R8, R27, RZ ;  /* 0x0000001b08897210 */ /* 0x000fe20007fbe0ff */
[----:B------:R-:W-:Y:S01]  /*aa30*/  IMAD R9, R174, 0x18, RZ ;  /* 0x00000018ae097824 */ /* 0x000fe200078e02ff */
[-C--:B------:R-:W-:Y:S01]  /*aa40*/  LEA.HI.X.SX32 R96, R250, R136.reuse, 0x1, P6 ;  /* 0x00000088fa607211 */ /* 0x080fe200030f0eff */
[----:B-1----:R-:W-:Y:S01]  /*aa50*/  IMAD.WIDE.U32 R6, R5, 0x18, R6 ;  /* 0x0000001805067825 */ /* 0x002fe200078e0006 */
[-C--:B------:R-:W-:Y:S02]  /*aa60*/  LEA.HI.X.SX32 R128, R33, R136.reuse, 0x1, P3 ;  /* 0x0000008821807211 */ /* 0x080fe400018f0eff */
[-C--:B------:R-:W-:Y:S01]  /*aa70*/  LEA.HI.X.SX32 R130, R31, R136.reuse, 0x1, P0 ;  /* 0x000000881f827211 */ /* 0x080fe200000f0eff */
[----:B------:R-:W-:Y:S01]  /*aa80*/  IMAD R13, R175, 0x18, RZ ;  /* 0x00000018af0d7824 */ /* 0x000fe200078e02ff */
[-C--:B------:R-:W-:Y:S01]  /*aa90*/  LEA.HI.X.SX32 R132, R29, R136.reuse, 0x1, P1 ;  /* 0x000000881d847211 */ /* 0x080fe200008f0eff */
[----:B--2---:R-:W-:Y:S01]  /*aaa0*/  IMAD.WIDE.U32 R10, R4, 0x18, R14 ;  /* 0x00000018040a7825 */ /* 0x004fe200078e000e */
[----:B------:R-:W-:-:S02]  /*aab0*/  LEA.HI.X.SX32 R134, R25, R136, 0x1, P2 ;  /* 0x0000008819867211 */ /* 0x000fc400010f0eff */
[----:B------:R-:W-:Y:S01]  /*aac0*/  LEA.HI.X.SX32 R136, R27, R136, 0x1, P5 ;  /* 0x000000881b887211 */ /* 0x000fe200028f0eff */
[----:B------:R-:W-:Y:S02]  /*aad0*/  IMAD.IADD R8, R7, 0x1, R9 ;  /* 0x0000000107087824 */ /* 0x000fe400078e0209 */
[----:B------:R-:W-:Y:S01]  /*aae0*/  IMAD.MOV.U32 R139, RZ, RZ, R6 ;  /* 0x000000ffff8b7224 */ /* 0x000fe200078e0006 */
[----:B------:R-:W-:Y:S01]  /*aaf0*/  SHF.L.U64.HI R12, R42, 0x2, R47 ;  /* 0x000000022a0c7819 */ /* 0x000fe2000001022f */
[----:B------:R-:W-:Y:S01]  /*ab00*/  IMAD.IADD R6, R11, 0x1, R13 ;  /* 0x000000010b067824 */ /* 0x000fe200078e020d */
[----:B------:R-:W-:Y:S01]  /*ab10*/  SHF.L.U64.HI R14, R40, 0x2, R46 ;  /* 0x00000002280e7819 */ /* 0x000fe2000001022e */
[----:B------:R-:W-:Y:S01]  /*ab20*/  IMAD.MOV.U32 R7, RZ, RZ, R10 ;  /* 0x000000ffff077224 */ /* 0x000fe200078e000a */
[----:B------:R-:W-:Y:S01]  /*ab30*/  SHF.L.U64.HI R10, R43, 0x2, R48 ;  /* 0x000000022b0a7819 */ /* 0x000fe20000010230 */
[----:B------:R-:W-:Y:S01]  /*ab40*/  IMAD.SHL.U32 R9, R45, 0x4, RZ ;  /* 0x000000042d097824 */ /* 0x000fe200078e00ff */
        /* <DEDUP_REMOVED lines=8> */
[----:B------:R-:W-:-:S02]  /*abd0*/  SHF.L.U64.HI R56, R57, 0x2, R56 ;  /* 0x0000000239387819 */ /* 0x000fc40000010238 */
[----:B------:R-:W-:Y:S02]  /*abe0*/  CS2R R24, SRZ ;  /* 0x0000000000187805 */ /* 0x000fe4000001ff00 */
[----:B------:R-:W-:Y:S02]  /*abf0*/  SHF.L.U64.HI R58, R59, 0x2, R58 ;  /* 0x000000023b3a7819 */ /* 0x000fe4000001023a */
[----:B------:R-:W-:Y:S02]  /*ac00*/  CS2R R26, SRZ ;  /* 0x00000000001a7805 */ /* 0x000fe4000001ff00 */
[----:B------:R-:W-:Y:S02]  /*ac10*/  SHF.L.U64.HI R60, R61, 0x2, R60 ;  /* 0x000000023d3c7819 */ /* 0x000fe4000001023c */
[----:B------:R-:W-:Y:S02]  /*ac20*/  CS2R R28, SRZ ;  /* 0x00000000001c7805 */ /* 0x000fe4000001ff00 */
        /* <DEDUP_REMOVED lines=80> */
[----:B------:R-:W-:Y:S01]  /*b130*/  CS2R R38, SRZ ;  /* 0x0000000000267805 */ /* 0x000fe2000001ff00 */
        /* <DEDUP_REMOVED lines=15> */
[----:B------:R-:W-:-:S07]  /*b230*/  CS2R R54, SRZ ;  /* 0x0000000000367805 */ /* 0x000fce000001ff00 */
.L_x_1:
[----:B------:R-:W-:Y:S01]  /*b240*/  UIADD3 UR14, UR14, 0x1, URZ ;  /* 0x000000010e0e7890 */ /* 0x000fe2000fffe03f */
[----:B------:R-:W-:-:S04]  /*b250*/  DEPBAR.LE SB0, 0xa ;  /* 0x000082800000791a */ /* 0x000fc80000000000 */
[----:B------:R-:W-:Y:S01]  /*b260*/  BAR.SYNC.DEFER_BLOCKING 0x0 ;  /* 0x0000000000007b1d */ /* 0x000fe20000010000 */
[----:B------:R-:W-:Y:S01]  /*b270*/  UISETP.GT.AND UP0, UPT, UR14, 0x6, UPT ;  /* 0x000000060e00788c */ /* 0x000fe2000bf04270 */
[----:B------:R-:W-:Y:S01]  /*b280*/  ISETP.GE.AND P1, PT, R0, UR12, PT ;  /* 0x0000000c00007c0c */ /* 0x000fe2000bf26270 */
[----:B------:R-:W-:Y:S01]  /*b290*/  UIADD3 UR13, UR13, 0x1, URZ ;  /* 0x000000010d0d7890 */ /* 0x000fe2000fffe03f */
[----:B------:R-:W-:Y:S01]  /*b2a0*/  ISETP.LE.AND P0, PT, R204, UR4, PT ;  /* 0x00000004cc007c0c */ /* 0x000fe2000bf03270 */
[----:B------:R-:W-:Y:S01]  /*b2b0*/  USEL UR14, UR14, URZ, !UP0 ;  /* 0x0000003f0e0e7287 */ /* 0x000fe2000c000000 */
[----:B------:R-:W-:Y:S01]  /*b2c0*/  SEL R142, RZ, 0x4, P1 ;  /* 0x00000004ff8e7807 */ /* 0x000fe20000800000 */
[----:B------:R-:W-:Y:S01]  /*b2d0*/  UMOV UR9, 0x40000040 ;  /* 0x4000004000097882 */ /* 0x000fe20000000000 */
[----:B------:R-:W-:Y:S01]  /*b2e0*/  UMOV UR11, 0x40000040 ;  /* 0x40000040000b7882 */ /* 0x000fe20000000000 */
[----:B------:R-:W-:Y:S01]  /*b2f0*/  ULEA UR5, UR14, UR7, 0xe ;  /* 0x000000070e057291 */ /* 0x000fe2000f8e703f */
[----:B------:R-:W-:Y:S01]  /*b300*/  SEL R142, R142, RZ, !P0 ;  /* 0x000000ff8e8e7207 */ /* 0x000fe20004000000 */
[----:B------:R-:W-:Y:S01]  /*b310*/  UIADD3 UR4, UR4, 0x1, URZ ;  /* 0x0000000104047890 */ /* 0x000fe2000fffe03f */
[----:B------:R-:W-:Y:S01]  /*b320*/  LOP3.LUT R210, R0, 0x2, RZ, 0xfc, !PT ;  /* 0x0000000200d27812 */ /* 0x000fe200078efcff */
[----:B------:R-:W-:Y:S01]  /*b330*/  UIADD3 UR6, UR5, 0x1c000, URZ ;  /* 0x0001c00005067890 */ /* 0x000fe2000fffe03f */
[----:B------:R-:W-:Y:S01]  /*b340*/  ISETP.NE.U32.AND P1, PT, R142, RZ, PT ;  /* 0x000000ff8e00720c */ /* 0x000fe20003f25070 */
[----:B------:R-:W-:Y:S01]  /*b350*/  USHF.R.U32.HI UR8, URZ, 0x4, UR5 ;  /* 0x000000043f087899 */ /* 0x000fe20008011605 */
[----:B------:R-:W-:Y:S01]  /*b360*/  IADD3 R142, P2, R7, R97, RZ ;  /* 0x00000061078e7210 */ /* 0x000fe20007f5e0ff */
[----:B------:R-:W-:Y:S01]  /*b370*/  USHF.R.U32.HI UR6, URZ, 0x4, UR6 ;  /* 0x000000043f067899 */ /* 0x000fe20008011606 */
[----:B------:R-:W-:Y:S01]  /*b380*/  LOP3.LUT R211, R2, 0x10, RZ, 0x3c, !PT ;  /* 0x0000001002d37812 */ /* 0x000fe200078e3cff */
[----:B------:R-:W-:-:S02]  /*b390*/  USGXT.U32 UR8, UR8, 0xe ;  /* 0x0000000e0808789a */ /* 0x000fc40008000000 */
[----:B------:R-:W-:Y:S01]  /*b3a0*/  USGXT.U32 UR10, UR6, 0xe ;  /* 0x0000000e060a789a */ /* 0x000fe20008000000 */
[----:B------:R-:W-:Y:S01]  /*b3b0*/  IMAD.X R143, R6, 0x1, R96, P2 ;  /* 0x00000001068f7824 */ /* 0x000fe200010e0660 */
[----:B------:R-:W-:Y:S01]  /*b3c0*/  UMOV UR5, URZ ;  /* 0x0000003f00057c82 */ /* 0x000fe20008000000 */
[----:B------:R-:W-:Y:S01]  /*b3d0*/  WARPGROUP.ARRIVE ;  /* 0x00000000000079c5 */ /* 0x000fe20000000000 */
[----:B------:R-:W-:-:S05]  /*b3e0*/  UMOV UR6, URZ ;  /* 0x0000003f00067c82 */ /* 0x000fca0008000000 */
[----:B------:R-:W-:Y:S01]  /*b3f0*/  HGMMA.64x64x8.F32.TF32 R24, gdesc[UR8], R24 ;  /* 0x04e00000081879f0 */ /* 0x000fe20008702818 */
[----:B------:R-:W-:Y:S02]  /*b400*/  UIADD3 UR8, UP0, UR8, 0x2, URZ ;  /* 0x0000000208087890 */ /* 0x000fe4000ff1e03f */
[----:B------:R-:W-:Y:S02]  /*b410*/  UIADD3 UR10, UP1, UR10, 0x2, URZ ;  /* 0x000000020a0a7890 */ /* 0x000fe4000ff3e03f */
[----:B------:R-:W-:Y:S02]  /*b420*/  UIADD3.X UR9, UR5, 0x40000040, URZ, UP0, !UPT ;  /* 0x4000004005097890 */ /* 0x000fe400087fe43f */
[----:B------:R-:W-:Y:S02]  /*b430*/  UIADD3.X UR11, UR6, 0x40000040, URZ, UP1, !UPT ;  /* 0x40000040060b7890 */ /* 0x000fe40008ffe43f */
[----:B------:R-:W-:Y:S02]  /*b440*/  UIADD3.64 UR20, UR8, 0x2, URZ ;  /* 0x0000000208147897 */ /* 0x000fe4000fffe03f */
[----:B------:R-:W-:-:S02]  /*b450*/  UIADD3.64 UR22, UR10, 0x2, URZ ;  /* 0x000000020a167897 */ /* 0x000fc4000fffe03f */
[----:B------:R-:W-:-:S04]  /*b460*/  UISETP.GT.AND UP0, UPT, UR13, 0x6, UPT ;  /* 0x000000060d00788c */ /* 0x000fc8000bf04270 */
[----:B------:R-:W-:-:S04]  /*b470*/  USEL UR13, UR13, URZ, !UP0 ;  /* 0x0000003f0d0d7287 */ /* 0x000fc8000c000000 */
[----:B------:R-:W-:-:S06]  /*b480*/  ULEA UR5, UR13, UR7, 0xe ;  /* 0x000000070d057291 */ /* 0x000fcc000f8e703f */
[----:B------:R-:W-:Y:S01]  /*b490*/  VIADD R206, R2, UR5 ;  /* 0x0000000502ce7c36 */ /* 0x000fe20008000000 */
[----:B------:R-:W-:Y:S04]  /*b4a0*/  HGMMA.64x64x8.F32.TF32 R24, gdesc[UR8], R24 ;  /* 0x04e00000081879f0 */ /* 0x000fe80008702818 */
[----:B------:R-:W-:Y:S01]  /*b4b0*/  HGMMA.64x64x8.F32.TF32 R24, gdesc[UR20], R24 ;  /* 0x04e00000141879f0 */ /* 0x000fe20008702818 */
[----:B------:R-:W-:Y:S02]  /*b4c0*/  UIADD3.64 UR20, UR8, 0x4, URZ ;  /* 0x0000000408147897 */ /* 0x000fe4000fffe03f */
[----:B------:R-:W-:-:S09]  /*b4d0*/  UIADD3.64 UR22, UR10, 0x4, URZ ;  /* 0x000000040a167897 */ /* 0x000fd2000fffe03f */
        /* <DEDUP_REMOVED lines=8> */
[----:B------:R-:W-:Y:S02]  /*b560*/  UIADD3.64 UR22, UR10, 0x202, URZ ;  /* 0x000002020a167897 */ /* 0x000fe4000fffe03f */
[----:B------:R-:W-:Y:S02]  /*b570*/  UIADD3.64 UR8, UR8, 0x204, URZ ;  /* 0x0000020408087897 */ /* 0x000fe4000fffe03f */
[----:B------:R-:W-:-:S05]  /*b580*/  UIADD3.64 UR10, UR10, 0x204, URZ ;  /* 0x000002040a0a7897 */ /* 0x000fca000fffe03f */
[----:B------:R-:W-:Y:S04]  /*b590*/  HGMMA.64x64x8.F32.TF32 R24, gdesc[UR20], R24 ;  /* 0x04e00000141879f0 */ /* 0x000fe80008702818 */
[----:B------:R-:W-:Y:S03]  /*b5a0*/  HGMMA.64x64x8.F32.TF32 R24, gdesc[UR8], R24, gsb0 ;  /* 0x04e00000081879f0 */ /* 0x000fe60008002818 */
[----:B------:R-:W-:Y:S02]  /*b5b0*/  WARPGROUP.DEPBAR.LE gsb0, 0x1 ;  /* 0x00008000000079c5 */ /* 0x000fe40000010100 */
[----:B------:R-:W-:Y:S06]  /*b5c0*/  BAR.SYNC.DEFER_BLOCKING 0x0 ;  /* 0x0000000000007b1d */ /* 0x000fec0000010000 */
[----:B------:R-:W-:Y:S01]  /*b5d0*/  @!PT LDS RZ, [RZ] ;  /* 0x00000000fffff984 */ /* 0x000fe20000000800 */
[----:B------:R-:W-:Y:S01]  /*b5e0*/  @!PT LDS RZ, [RZ] ;  /* 0x00000000fffff984 */ /* 0x000fe20000000800 */
[----:B------:R-:W-:Y:S01]  /*b5f0*/  @!PT LDS RZ, [RZ] ;  /* 0x00000000fffff984 */ /* 0x000fe20000000800 */
[----:B------:R1:W-:Y:S01]  /*b600*/  LDGSTS.E [R206], desc[UR16][R142.64], P1 ;  /* 0x000000008ece7fae */ /* 0x0003e20008921850 */
[----:B------:R-:W-:-:S02]  /*b610*/  ISETP.GE.AND P1, PT, R210, UR12, PT ;  /* 0x0000000cd2007c0c */ /* 0x000fc4000bf26270 */
[----:B------:R-:W-:Y:S02]  /*b620*/  LOP3.LUT R210, R0, 0x20, RZ, 0xfc, !PT ;  /* 0x0000002000d27812 */ /* 0x000fe400078efcff */
[----:B-1----:R-:W-:-:S04]  /*b630*/  SEL R142, RZ, 0x4, P1 ;  /* 0x00000004ff8e7807 */ /* 0x002fc80000800000 */
[----:B------:R-:W-:-:S04]  /*b640*/  SEL R142, R142, RZ, !P0 ;  /* 0x000000ff8e8e7207 */ /* 0x000fc80004000000 */
[----:B------:R-:W-:Y:S02]  /*b650*/  ISETP.NE.U32.AND P1, PT, R142, RZ, PT ;  /* 0x000000ff8e00720c */ /* 0x000fe40003f25070 */
[----:B------:R-:W-:-:S05]  /*b660*/  IADD3 R142, P2, R7, R95, RZ ;  /* 0x0000005f078e7210 */ /* 0x000fca0007f5e0ff */
[----:B------:R-:W-:-:S06]  /*b670*/  IMAD.X R143, R6, 0x1, R94, P2 ;  /* 0x00000001068f7824 */ /* 0x000fcc00010e065e */
[----:B------:R1:W-:Y:S01]  /*b680*/  LDGSTS.E [R206+0x8], desc[UR16][R142.64], P1 ;  /* 0x000080008ece7fae */ /* 0x0003e20008921850 */
[----:B------:R-:W-:Y:S02]  /*b690*/  ISETP.GE.AND P1, PT, R210, UR12, PT ;  /* 0x0000000cd2007c0c */ /* 0x000fe4000bf26270 */
        /* <DEDUP_REMOVED lines=17> */
[----:B-1----:R-:W-:Y:S01]  /*b7b0*/  SEL R142, RZ, 0x4, P1 ;  /* 0x00000004ff8e7807 */ /* 0x002fe20000800000 */
[----:B------:R-:W-:-:S03]  /*b7c0*/  VIADD R206, R211, UR5 ;  /* 0x00000005d3ce7c36 */ /* 0x000fc60008000000 */
[----:B------:R-:W-:-:S04]  /*b7d0*/  SEL R142, R142, RZ, !P0 ;  /* 0x000000ff8e8e7207 */ /* 0x000fc80004000000 */
[----:B------:R-:W-:Y:S02]  /*b7e0*/  ISETP.NE.U32.AND P1, PT, R142, RZ, PT ;  /* 0x000000ff8e00720c */ /* 0x000fe40003f25070 */
[----:B------:R-:W-:-:S05]  /*b7f0*/  IADD3 R142, P2, R7, R93, RZ ;  /* 0x0000005d078e7210 */ /* 0x000fca0007f5e0ff */
[----:B------:R-:W-:-:S06]  /*b800*/  IMAD.X R143, R6, 0x1, R92, P2 ;  /* 0x00000001068f7824 */ /* 0x000fcc00010e065c */
[----:B------:R1:W-:Y:S01]  /*b810*/  LDGSTS.E [R206], desc[UR16][R142.64], P1 ;  /* 0x000000008ece7fae */ /* 0x0003e20008921850 */
        /* <DEDUP_REMOVED lines=215> */
[----:B------:R-:W2:Y:S02]  /*c590*/  S2R R210, SR_TID.X ;  /* 0x0000000000d27919 */ /* 0x000ea40000002100 */
[----:B-1----:R-:W-:-:S04]  /*c5a0*/  SEL R142, RZ, 0x4, P1 ;  /* 0x00000004ff8e7807 */ /* 0x002fc80000800000 */
[----:B------:R-:W-:-:S04]  /*c5b0*/  SEL R142, R142, RZ, !P0 ;  /* 0x000000ff8e8e7207 */ /* 0x000fc80004000000 */
[----:B------:R-:W-:Y:S02]  /*c5c0*/  ISETP.NE.U32.AND P1, PT, R142, RZ, PT ;  /* 0x000000ff8e00720c */ /* 0x000fe40003f25070 */
[----:B------:R-:W-:-:S05]  /*c5d0*/  IADD3 R142, P2, R7, R99, RZ ;  /* 0x00000063078e7210 */ /* 0x000fca0007f5e0ff */
[----:B------:R-:W-:Y:S01]  /*c5e0*/  IMAD.X R143, R6, 0x1, R98, P2 ;  /* 0x00000001068f7824 */ /* 0x000fe200010e0662 */
[----:B------:R-:W-:-:S05]  /*c5f0*/  LEA R7, P2, R4, R7, 0x2 ;  /* 0x0000000704077211 */ /* 0x000fca00078410ff */
[----:B------:R1:W-:Y:S01]  /*c600*/  LDGSTS.E [R206+0x2008], desc[UR16][R142.64], P1 ;  /* 0x020080008ece7fae */ /* 0x0003e20008921850 */
[----:B------:R-:W-:Y:S01]  /*c610*/  IMAD.X R6, R6, 0x1, R175, P2 ;  /* 0x0000000106067824 */ /* 0x000fe200010e06af */
[----:B--2---:R-:W-:Y:S02]  /*c620*/  LOP3.LUT R210, R210, 0x3f, RZ, 0xc0, !PT ;  /* 0x0000003fd2d27812 */ /* 0x004fe400078ec0ff */
[----:B------:R-:W0:Y:S02]  /*c630*/  LDGDEPBAR ;  /* 0x00000000000079af */ /* 0x000e240000000000 */
[----:B------:R-:W-:Y:S01]  /*c640*/  ISETP.GE.AND P1, PT, R210, UR12, PT ;  /* 0x0000000cd2007c0c */ /* 0x000fe2000bf26270 */
[----:B------:R-:W-:-:S03]  /*c650*/  UIADD3 UR12, UR12, -0x40, URZ ;  /* 0xffffffc00c0c7890 */ /* 0x000fc6000fffe03f */
[----:B-1----:R-:W-:Y:S01]  /*c660*/  SEL R142, RZ, 0x4, P1 ;  /* 0x00000004ff8e7807 */ /* 0x002fe20000800000 */
[----:B------:R-:W-:-:S03]  /*c670*/  VIADD R206, R3, UR5 ;  /* 0x0000000503ce7c36 */ /* 0x000fc60008000000 */
[----:B------:R-:W-:-:S04]  /*c680*/  SEL R142, R142, RZ, !P0 ;  /* 0x000000ff8e8e7207 */ /* 0x000fc80004000000 */
[----:B------:R-:W-:Y:S02]  /*c690*/  ISETP.NE.U32.AND P0, PT, R142, RZ, PT ;  /* 0x000000ff8e00720c */ /* 0x000fe40003f05070 */
[----:B------:R-:W-:-:S05]  /*c6a0*/  IADD3 R142, P1, R139, R73, RZ ;  /* 0x000000498b8e7210 */ /* 0x000fca0007f3e0ff */
[----:B------:R-:W-:-:S06]  /*c6b0*/  IMAD.X R143, R8, 0x1, R72, P1 ;  /* 0x00000001088f7824 */ /* 0x000fcc00008e0648 */
[----:B------:R1:W-:Y:S02]  /*c6c0*/  LDGSTS.E [R206+0x1c000], desc[UR16][R142.64], P0 ;  /* 0x1c0000008ece7fae */ /* 0x0003e40008121850 */
[----:B-1----:R-:W-:-:S05]  /*c6d0*/  IADD3 R142, P1, R139, R65, RZ ;  /* 0x000000418b8e7210 */ /* 0x002fca0007f3e0ff */
[----:B------:R-:W-:-:S05]  /*c6e0*/  IMAD.X R143, R8, 0x1, R64, P1 ;  /* 0x00000001088f7824 */ /* 0x000fca00008e0640 */
        /* <DEDUP_REMOVED lines=19> */
[----:B-1----:R-:W-:Y:S01]  /*c820*/  IADD3 R142, P1, R139, R71, RZ ;  /* 0x000000478b8e7210 */ /* 0x002fe20007f3e0ff */
[----:B------:R-:W-:-:S04]  /*c830*/  VIADD R206, R235, UR5 ;  /* 0x00000005ebce7c36 */ /* 0x000fc80008000000 */
        /* <DEDUP_REMOVED lines=71> */
[----:B------:R-:W-:Y:S01]  /*ccb0*/  IMAD.X R143, R8, 0x1, R173, P1 ;  /* 0x00000001088f7824 */ /* 0x000fe200008e06ad */
[----:B------:R-:W-:-:S04]  /*ccc0*/  LEA R139, P1, R5, R139, 0x2 ;  /* 0x0000008b058b7211 */ /* 0x000fc800078210ff */
[----:B------:R1:W-:Y:S01]  /*ccd0*/  LDGSTS.E [R206+0x1df00], desc[UR16][R142.64], P0 ;  /* 0x1df000008ece7fae */ /* 0x0003e20008121850 */
[----:B------:R-:W-:Y:S01]  /*cce0*/  ISETP.NE.U32.AND P0, PT, R138, UR4, PT ;  /* 0x000000048a007c0c */ /* 0x000fe2000bf05070 */
[----:B------:R-:W-:Y:S02]  /*ccf0*/  IMAD.X R8, R8, 0x1, R174, P1 ;  /* 0x0000000108087824 */ /* 0x000fe400008e06ae */
[----:B------:R-:W0:Y:S10]  /*cd00*/  LDGDEPBAR ;  /* 0x00000000000079af */ /* 0x000e340000000000 */
[----:B-1----:R-:W-:Y:S05]  /*cd10*/  @P0 BRA `(.L_x_1) ;  /* 0xffffffe400480947 */ /* 0x002fea000383ffff */
.L_x_0:
[----:B------:R-:W-:Y:S02]  /*cd20*/  WARPGROUP.DEPBAR.LE gsb0, 0x0 ;  /* 0x00008000000079c5 */ /* 0x000fe40000010000 */
[----:B------:R-:W-:-:S04]  /*cd30*/  DEPBAR.LE SB0, 0x0 ;  /* 0x000080000000791a */ /* 0x000fc80000000000 */
[C---:B------:R-:W-:Y:S01]  /*cd40*/  LOP3.LUT R0, R209.reuse, 0x70, RZ, 0xc0, !PT ;  /* 0x00000070d1007812 */ /* 0x040fe200078ec0ff */
[----:B------:R-:W2:Y:S01]  /*cd50*/  LDL.LU R143, [R1+0x10] ;  /* 0x00001000018f7983 */ /* 0x000ea20000300800 */
[----:B------:R-:W-:Y:S01]  /*cd60*/  IADD3 R207, R208, UR7, R207 ;  /* 0x00000007d0cf7c10 */ /* 0x000fe2000fffe0cf */
[----:B------:R-:W-:Y:S01]  /*cd70*/  ULDC UR4, c[0x0][0x244] ;  /* 0x0000910000047ab9 */ /* 0x000fe20000000800 */
[----:B------:R-:W-:Y:S01]  /*cd80*/  LOP3.LUT R209, R209, 0x7f0, RZ, 0xc0, !PT ;  /* 0x000007f0d1d17812 */ /* 0x000fe200078ec0ff */
[----:B------:R-:W-:Y:S02]  /*cd90*/  BAR.SYNC.DEFER_BLOCKING 0x0 ;  /* 0x0000000000007b1d */ /* 0x000fe40000010000 */
[----:B------:R-:W-:-:S04]  /*cda0*/  IMAD.IADD R207, R0, 0x1, R207 ;  /* 0x0000000100cf7824 */ /* 0x000fc800078e02cf */
[----:B------:R-:W-:Y:S01]  /*cdb0*/  ULDC UR6, c[0x0][0x248] ;  /* 0x0000920000067ab9 */ /* 0x000fe20000000800 */
[----:B------:R-:W3:Y:S04]  /*cdc0*/  LDL.LU R142, [R1+0xc] ;  /* 0x00000c00018e7983 */ /* 0x000ee80000300800 */
[----:B------:R-:W4:Y:S04]  /*cdd0*/  LDL.LU R12, [R1+0x8] ;  /* 0x00000800010c7983 */ /* 0x000f280000300800 */
[----:B------:R-:W4:Y:S04]  /*cde0*/  LDL.LU R64, [R1+0x4] ;  /* 0x0000040001407983 */ /* 0x000f280000300800 */
[----:B------:R-:W-:Y:S01]  /*cdf0*/  STSM.16.M88.4 [R207], R24 ;  /* 0x00000018cf007844 */ /* 0x000fe20000000200 */
[----:B------:R-:W-:Y:S06]  /*ce00*/  BAR.SYNC.DEFER_BLOCKING 0x0 ;  /* 0x0000000000007b1d */ /* 0x000fec0000010000 */
[----:B------:R-:W1:Y:S02]  /*ce10*/  LDS.128 R60, [R209+UR7] ;  /* 0x00000007d13c7984 */ /* 0x000e640008000c00 */
[----:B------:R-:W-:Y:S06]  /*ce20*/  BAR.SYNC.DEFER_BLOCKING 0x0 ;  /* 0x0000000000007b1d */ /* 0x000fec0000010000 */
[----:B------:R-:W-:Y:S02]  /*ce30*/  STSM.16.M88.4 [R207], R28 ;  /* 0x0000001ccf007844 */ /* 0x000fe40000000200 */
[----:B------:R-:W-:Y:S06]  /*ce40*/  BAR.SYNC.DEFER_BLOCKING 0x0 ;  /* 0x0000000000007b1d */ /* 0x000fec0000010000 */
[----:B------:R-:W1:Y:S02]  /*ce50*/  LDS.128 R56, [R209+UR7] ;  /* 0x00000007d1387984 */ /* 0x000e640008000c00 */
[----:B------:R-:W-:Y:S06]  /*ce60*/  BAR.SYNC.DEFER_BLOCKING 0x0 ;  /* 0x0000000000007b1d */ /* 0x000fec0000010000 */
[----:B------:R3:W-:Y:S02]  /*ce70*/  STSM.16.M88.4 [R207], R32 ;  /* 0x00000020cf007844 */ /* 0x0007e40000000200 */
[----:B------:R-:W-:Y:S06]  /*ce80*/  BAR.SYNC.DEFER_BLOCKING 0x0 ;  /* 0x0000000000007b1d */ /* 0x000fec0000010000 */
[----:B------:R-:W1:Y:S02]  /*ce90*/  LDS.128 R20, [R209+UR7] ;  /* 0x00000007d1147984 */ /* 0x000e640008000c00 */
[----:B------:R-:W-:Y:S06]  /*cea0*/  BAR.SYNC.DEFER_BLOCKING 0x0 ;  /* 0x0000000000007b1d */ /* 0x000fec0000010000 */
[----:B------:R-:W-:Y:S02]  /*ceb0*/  STSM.16.M88.4 [R207], R36 ;  /* 0x00000024cf007844 */ /* 0x000fe40000000200 */
[----:B------:R-:W-:Y:S06]  /*cec0*/  BAR.SYNC.DEFER_BLOCKING 0x0 ;  /* 0x0000000000007b1d */ /* 0x000fec0000010000 */
[----:B------:R-:W1:Y:S02]  /*ced0*/  LDS.128 R16, [R209+UR7] ;  /* 0x00000007d1107984 */ /* 0x000e640008000c00 */
[----:B------:R-:W-:Y:S06]  /*cee0*/  BAR.SYNC.DEFER_BLOCKING 0x0 ;  /* 0x0000000000007b1d */ /* 0x000fec0000010000 */
[----:B------:R-:W-:Y:S02]  /*cef0*/  STSM.16.M88.4 [R207], R40 ;  /* 0x00000028cf007844 */ /* 0x000fe40000000200 */
[----:B------:R-:W-:Y:S06]  /*cf00*/  BAR.SYNC.DEFER_BLOCKING 0x0 ;  /* 0x0000000000007b1d */ /* 0x000fec0000010000 */
[----:B-----5:R-:W1:Y:S02]  /*cf10*/  LDS.128 R4, [R209+UR7] ;  /* 0x00000007d1047984 */ /* 0x020e640008000c00 */
[----:B------:R-:W-:Y:S01]  /*cf20*/  BAR.SYNC.DEFER_BLOCKING 0x0 ;  /* 0x0000000000007b1d */ /* 0x000fe20000010000 */
[----:B--2---:R-:W-:-:S05]  /*cf30*/  IMAD R0, R143, UR4, RZ ;  /* 0x000000048f007c24 */ /* 0x004fca000f8e02ff */
[----:B------:R-:W-:Y:S01]  /*cf40*/  ULDC.64 UR4, c[0x0][0x220] ;  /* 0x0000880000047ab9 */ /* 0x000fe20000000a00 */
[----:B------:R-:W-:Y:S01]  /*cf50*/  STSM.16.M88.4 [R207], R44 ;  /* 0x0000002ccf007844 */ /* 0x000fe20000000200 */
[----:B------:R-:W-:Y:S01]  /*cf60*/  BAR.SYNC.DEFER_BLOCKING 0x0 ;  /* 0x0000000000007b1d */ /* 0x000fe20000010000 */
[C---:B---3--:R-:W-:Y:S01]  /*cf70*/  IMAD R3, R142.reuse, UR6, RZ ;  /* 0x000000068e037c24 */ /* 0x048fe2000f8e02ff */
[----:B------:R-:W-:-:S04]  /*cf80*/  ISETP.LT.AND P0, PT, R142, R141, !P4 ;  /* 0x0000008d8e00720c */ /* 0x000fc80006701270 */
[----:B------:R-:W2:Y:S02]  /*cf90*/  LDS.128 R8, [R209+UR7] ;  /* 0x00000007d1087984 */ /* 0x000ea40008000c00 */
[----:B------:R-:W-:Y:S01]  /*cfa0*/  BAR.SYNC.DEFER_BLOCKING 0x0 ;  /* 0x0000000000007b1d */ /* 0x000fe20000010000 */
[----:B------:R-:W-:-:S05]  /*cfb0*/  LEA R32, P1, R0, UR4, 0x2 ;  /* 0x0000000400207c11 */ /* 0x000fca000f8210ff */
[----:B------:R-:W-:Y:S01]  /*cfc0*/  STSM.16.M88.4 [R207], R48 ;  /* 0x00000030cf007844 */ /* 0x000fe20000000200 */
[----:B------:R-:W-:Y:S01]  /*cfd0*/  LEA.HI.X.SX32 R34, R0, UR5, 0x2, P1 ;  /* 0x0000000500227c11 */ /* 0x000fe200088f16ff */
[C---:B----4-:R-:W-:Y:S01]  /*cfe0*/  IMAD R0, R12.reuse, UR6, RZ ;  /* 0x000000060c007c24 */ /* 0x050fe2000f8e02ff */
[----:B------:R-:W-:Y:S01]  /*cff0*/  BAR.SYNC.DEFER_BLOCKING 0x0 ;  /* 0x0000000000007b1d */ /* 0x000fe20000010000 */
[----:B------:R-:W-:-:S05]  /*d000*/  ISETP.LT.AND P3, PT, R12, R141, !P4 ;  /* 0x0000008d0c00720c */ /* 0x000fca0006761270 */
[----:B------:R-:W3:Y:S02]  /*d010*/  LDS.128 R12, [R209+UR7] ;  /* 0x00000007d10c7984 */ /* 0x000ee40008000c00 */
[----:B------:R-:W-:Y:S01]  /*d020*/  BAR.SYNC.DEFER_BLOCKING 0x0 ;  /* 0x0000000000007b1d */ /* 0x000fe20000010000 */
[-C--:B------:R-:W-:Y:S01]  /*d030*/  LEA R2, P1, R3, R32.reuse, 0x2 ;  /* 0x0000002003027211 */ /* 0x080fe200078210ff */
[----:B------:R-:W-:Y:S01]  /*d040*/  IMAD R27, R64, UR6, RZ ;  /* 0x00000006401b7c24 */ /* 0x000fe2000f8e02ff */
[----:B------:R-:W-:-:S03]  /*d050*/  LEA R24, P5, R0, R32, 0x2 ;  /* 0x0000002000187211 */ /* 0x000fc600078a10ff */
[----:B------:R-:W-:Y:S02]  /*d060*/  STSM.16.M88.4 [R207], R52 ;  /* 0x00000034cf007844 */ /* 0x000fe40000000200 */
[----:B------:R-:W-:Y:S01]  /*d070*/  BAR.SYNC.DEFER_BLOCKING 0x0 ;  /* 0x0000000000007b1d */ /* 0x000fe20000010000 */
[-C--:B------:R-:W-:Y:S02]  /*d080*/  LEA.HI.X.SX32 R3, R3, R34.reuse, 0x2, P1 ;  /* 0x0000002203037211 */ /* 0x080fe400008f16ff */
[-C--:B------:R-:W-:Y:S02]  /*d090*/  ISETP.LT.AND P2, PT, R64, R141.reuse, !P4 ;  /* 0x0000008d4000720c */ /* 0x080fe40006741270 */
[C---:B------:R-:W-:Y:S01]  /*d0a0*/  ISETP.LT.AND P1, PT, R205.reuse, R141, !P4 ;  /* 0x0000008dcd00720c */ /* 0x040fe20006721270 */
[----:B------:R-:W-:Y:S01]  /*d0b0*/  IMAD R205, R205, UR6, RZ ;  /* 0x00000006cdcd7c24 */ /* 0x000fe2000f8e02ff */
[----:B------:R-:W-:Y:S02]  /*d0c0*/  LEA.HI.X.SX32 R25, R0, R34, 0x2, P5 ;  /* 0x0000002200197211 */ /* 0x000fe400028f16ff */
[----:B------:R-:W-:-:S04]  /*d0d0*/  LEA R26, P5, R27, R32, 0x2 ;  /* 0x000000201b1a7211 */ /* 0x000fc800078a10ff */
[----:B------:R-:W-:Y:S02]  /*d0e0*/  LEA.HI.X.SX32 R27, R27, R34, 0x2, P5 ;  /* 0x000000221b1b7211 */ /* 0x000fe400028f16ff */
[CC--:B------:R-:W-:Y:S01]  /*d0f0*/  ISETP.LT.AND P5, PT, R202.reuse, R141.reuse, !P4 ;  /* 0x0000008dca00720c */ /* 0x0c0fe200067a1270 */
[----:B------:R-:W-:Y:S01]  /*d100*/  IMAD R202, R202, UR6, RZ ;  /* 0x00000006caca7c24 */ /* 0x000fe2000f8e02ff */
[----:B-1----:R1:W-:Y:S01]  /*d110*/  @P0 STG.E desc[UR16][R2.64], R60 ;  /* 0x0000003c02000986 */ /* 0x0023e2000c101910 */
[C---:B------:R-:W-:Y:S01]  /*d120*/  ISETP.LT.AND P0, PT, R203.reuse, R141, !P4 ;  /* 0x0000008dcb00720c */ /* 0x040fe20006701270 */
[----:B------:R-:W-:Y:S02]  /*d130*/  IMAD R203, R203, UR6, RZ ;  /* 0x00000006cbcb7c24 */ /* 0x000fe4000f8e02ff */
[----:B------:R4:W-:Y:S01]  /*d140*/  @P3 STG.E desc[UR16][R24.64], R61 ;  /* 0x0000003d18003986 */ /* 0x0009e2000c101910 */
[----:B------:R-:W-:-:S03]  /*d150*/  LEA R28, P3, R205, R32, 0x2 ;  /* 0x00000020cd1c7211 */ /* 0x000fc600078610ff */
[----:B------:R2:W-:Y:S01]  /*d160*/  @P2 STG.E desc[UR16][R26.64], R62 ;  /* 0x0000003e1a002986 */ /* 0x0005e2000c101910 */
[----:B------:R-:W-:Y:S02]  /*d170*/  LEA.HI.X.SX32 R29, R205, R34, 0x2, P3 ;  /* 0x00000022cd1d7211 */ /* 0x000fe400018f16ff */
[----:B-1----:R-:W-:Y:S01]  /*d180*/  LEA R2, P6, R203, R32, 0x2 ;  /* 0x00000020cb027211 */ /* 0x002fe200078c10ff */
[----:B------:R-:W1:Y:S01]  /*d190*/  LDS.128 R208, [R209+UR7] ;  /* 0x00000007d1d07984 */ /* 0x000e620008000c00 */
[CC--:B------:R-:W-:Y:S01]  /*d1a0*/  ISETP.LT.AND P2, PT, R201.reuse, R141.reuse, !P4 ;  /* 0x0000008dc900720c */ /* 0x0c0fe20006741270 */
[----:B------:R-:W-:Y:S01]  /*d1b0*/  IMAD R201, R201, UR6, RZ ;  /* 0x00000006c9c97c24 */ /* 0x000fe2000f8e02ff */
[----:B------:R-:W-:Y:S02]  /*d1c0*/  LEA.HI.X.SX32 R3, R203, R34, 0x2, P6 ;  /* 0x00000022cb037211 */ /* 0x000fe400030f16ff */
[----:B------:R-:W-:Y:S01]  /*d1d0*/  LEA R30, P3, R202, R32, 0x2 ;  /* 0x00000020ca1e7211 */ /* 0x000fe200078610ff */
[----:B------:R-:W-:Y:S01]  /*d1e0*/  @P1 STG.E desc[UR16][R28.64], R63 ;  /* 0x0000003f1c001986 */ /* 0x000fe2000c101910 */
[CC--:B------:R-:W-:Y:S01]  /*d1f0*/  ISETP.LT.AND P1, PT, R200.reuse, R141.reuse, !P4 ;  /* 0x0000008dc800720c */ /* 0x0c0fe20006721270 */
[----:B------:R-:W-:Y:S01]  /*d200*/  IMAD R200, R200, UR6, RZ ;  /* 0x00000006c8c87c24 */ /* 0x000fe2000f8e02ff */
[----:B------:R-:W-:Y:S01]  /*d210*/  LEA.HI.X.SX32 R31, R202, R34, 0x2, P3 ;  /* 0x00000022ca1f7211 */ /* 0x000fe200018f16ff */
[----:B------:R3:W-:Y:S01]  /*d220*/  @P0 STG.E desc[UR16][R2.64], R56 ;  /* 0x0000003802000986 */ /* 0x0007e2000c101910 */
[C---:B------:R-:W-:Y:S01]  /*d230*/  ISETP.LT.AND P0, PT, R199.reuse, R141, !P4 ;  /* 0x0000008dc700720c */ /* 0x040fe20006701270 */
[----:B------:R-:W-:Y:S01]  /*d240*/  IMAD R199, R199, UR6, RZ ;  /* 0x00000006c7c77c24 */ /* 0x000fe2000f8e02ff */
[-C--:B----4-:R-:W-:Y:S01]  /*d250*/  LEA R24, P3, R201, R32.reuse, 0x2 ;  /* 0x00000020c9187211 */ /* 0x090fe200078610ff */
[----:B------:R-:W-:Y:S01]  /*d260*/  @P5 STG.E desc[UR16][R30.64], R57 ;  /* 0x000000391e005986 */ /* 0x000fe2000c101910 */
[----:B--2---:R-:W-:-:S02]  /*d270*/  LEA R26, P5, R200, R32, 0x2 ;  /* 0x00000020c81a7211 */ /* 0x004fc400078a10ff */
[----:B------:R-:W-:Y:S02]  /*d280*/  LEA.HI.X.SX32 R25, R201, R34, 0x2, P3 ;  /* 0x00000022c9197211 */ /* 0x000fe400018f16ff */
[CC--:B------:R-:W-:Y:S01]  /*d290*/  ISETP.LT.AND P3, PT, R198.reuse, R141.reuse, !P4 ;  /* 0x0000008dc600720c */ /* 0x0c0fe20006761270 */
[----:B------:R-:W-:Y:S01]  /*d2a0*/  IMAD R198, R198, UR6, RZ ;  /* 0x00000006c6c67c24 */ /* 0x000fe2000f8e02ff */
[C---:B---3--:R-:W-:Y:S01]  /*d2b0*/  LEA R2, P6, R199.reuse, R32, 0x2 ;  /* 0x00000020c7027211 */ /* 0x048fe200078c10ff */
[----:B------:R2:W-:Y:S01]  /*d2c0*/  @P2 STG.E desc[UR16][R24.64], R58 ;  /* 0x0000003a18002986 */ /* 0x0005e2000c101910 */
[-C--:B------:R-:W-:Y:S02]  /*d2d0*/  LEA.HI.X.SX32 R27, R200, R34.reuse, 0x2, P5 ;  /* 0x00000022c81b7211 */ /* 0x080fe400028f16ff */
[----:B------:R-:W-:Y:S02]  /*d2e0*/  LEA.HI.X.SX32 R3, R199, R34, 0x2, P6 ;  /* 0x00000022c7037211 */ /* 0x000fe400030f16ff */
[CC--:B------:R-:W-:Y:S01]  /*d2f0*/  ISETP.LT.AND P2, PT, R197.reuse, R141.reuse, !P4 ;  /* 0x0000008dc500720c */ /* 0x0c0fe20006741270 */
[----:B------:R-:W-:Y:S01]  /*d300*/  IMAD R197, R197, UR6, RZ ;  /* 0x00000006c5c57c24 */ /* 0x000fe2000f8e02ff */
[----:B------:R-:W-:Y:S01]  /*d310*/  LEA R28, P5, R198, R32, 0x2 ;  /* 0x00000020c61c7211 */ /* 0x000fe200078a10ff */
[----:B------:R3:W-:Y:S01]  /*d320*/  @P1 STG.E desc[UR16][R26.64], R59 ;  /* 0x0000003b1a001986 */ /* 0x0007e2000c101910 */
[CC--:B------:R-:W-:Y:S01]  /*d330*/  ISETP.LT.AND P1, PT, R196.reuse, R141.reuse, !P4 ;  /* 0x0000008dc400720c */ /* 0x0c0fe20006721270 */
[----:B------:R-:W-:Y:S01]  /*d340*/  IMAD R196, R196, UR6, RZ ;  /* 0x00000006c4c47c24 */ /* 0x000fe2000f8e02ff */
[----:B------:R-:W-:Y:S01]  /*d350*/  LEA.HI.X.SX32 R29, R198, R34, 0x2, P5 ;  /* 0x00000022c61d7211 */ /* 0x000fe200028f16ff */
[----:B------:R4:W-:Y:S01]  /*d360*/  @P0 STG.E desc[UR16][R2.64], R20 ;  /* 0x0000001402000986 */ /* 0x0009e2000c101910 */
[C---:B------:R-:W-:Y:S01]  /*d370*/  ISETP.LT.AND P0, PT, R195.reuse, R141, !P4 ;  /* 0x0000008dc300720c */ /* 0x040fe20006701270 */
[----:B------:R-:W-:Y:S01]  /*d380*/  IMAD R195, R195, UR6, RZ ;  /* 0x00000006c3c37c24 */ /* 0x000fe2000f8e02ff */
[C---:B--2---:R-:W-:Y:S01]  /*d390*/  LEA R24, P6, R197.reuse, R32, 0x2 ;  /* 0x00000020c5187211 */ /* 0x044fe200078c10ff */
[----:B------:R-:W-:Y:S03]  /*d3a0*/  @P3 STG.E desc[UR16][R28.64], R21 ;  /* 0x000000151c003986 */ /* 0x000fe6000c101910 */
[----:B------:R-:W-:-:S02]  /*d3b0*/  LEA.HI.X.SX32 R25, R197, R34, 0x2, P6 ;  /* 0x00000022c5197211 */ /* 0x000fc400030f16ff */
[-C--:B---3--:R-:W-:Y:S02]  /*d3c0*/  LEA R26, P3, R196, R32.reuse, 0x2 ;  /* 0x00000020c41a7211 */ /* 0x088fe400078610ff */
[CC--:B------:R-:W-:Y:S01]  /*d3d0*/  ISETP.LT.AND P6, PT, R194.reuse, R141.reuse, !P4 ;  /* 0x0000008dc200720c */ /* 0x0c0fe200067c1270 */
[----:B------:R-:W-:Y:S01]  /*d3e0*/  IMAD R194, R194, UR6, RZ ;  /* 0x00000006c2c27c24 */ /* 0x000fe2000f8e02ff */
[C---:B----4-:R-:W-:Y:S01]  /*d3f0*/  LEA R2, P5, R195.reuse, R32, 0x2 ;  /* 0x00000020c3027211 */ /* 0x050fe200078a10ff */
[----:B------:R2:W-:Y:S01]  /*d400*/  @P2 STG.E desc[UR16][R24.64], R22 ;  /* 0x0000001618002986 */ /* 0x0005e2000c101910 */
[-C--:B------:R-:W-:Y:S02]  /*d410*/  LEA.HI.X.SX32 R27, R196, R34.reuse, 0x2, P3 ;  /* 0x00000022c41b7211 */ /* 0x080fe400018f16ff */
[----:B------:R-:W-:Y:S02]  /*d420*/  LEA.HI.X.SX32 R3, R195, R34, 0x2, P5 ;  /* 0x00000022c3037211 */ /* 0x000fe400028f16ff */
[CC--:B------:R-:W-:Y:S01]  /*d430*/  ISETP.LT.AND P2, PT, R193.reuse, R141.reuse, !P4 ;  /* 0x0000008dc100720c */ /* 0x0c0fe20006741270 */
[----:B------:R-:W-:Y:S01]  /*d440*/  IMAD R193, R193, UR6, RZ ;  /* 0x00000006c1c17c24 */ /* 0x000fe2000f8e02ff */
        /* <DEDUP_REMOVED lines=8> */
[-C--:B------:R-:W-:Y:S01]  /*d4d0*/  LEA R20, P3, R193, R32.reuse, 0x2 ;  /* 0x00000020c1147211 */ /* 0x080fe200078610ff */
        /* <DEDUP_REMOVED lines=20> */
[----:B------:R4:W-:Y:S01]  /*d620*/  @P3 STG.E desc[UR16][R24.64], R5 ;  /* 0x0000000518003986 */ /* 0x0009e2000c101910 */
[----:B--2---:R-:W-:-:S02]  /*d630*/  LEA R18, P6, R188, R32, 0x2 ;  /* 0x00000020bc127211 */ /* 0x004fc400078c10ff */
[----:B------:R-:W-:Y:S02]  /*d640*/  LEA.HI.X.SX32 R17, R189, R34, 0x2, P5 ;  /* 0x00000022bd117211 */ /* 0x000fe400028f16ff */
[CC--:B------:R-:W-:Y:S01]  /*d650*/  ISETP.LT.AND P5, PT, R186.reuse, R141.reuse, !P4 ;  /* 0x0000008dba00720c */ /* 0x0c0fe200067a1270 */
[----:B------:R-:W-:Y:S01]  /*d660*/  IMAD R186, R186, UR6, RZ ;  /* 0x00000006baba7c24 */ /* 0x000fe2000f8e02ff */
[C---:B---3--:R-:W-:Y:S02]  /*d670*/  LEA R2, P3, R187.reuse, R32, 0x2 ;  /* 0x00000020bb027211 */ /* 0x048fe400078610ff */
[-C--:B------:R-:W-:Y:S02]  /*d680*/  LEA.HI.X.SX32 R19, R188, R34.reuse, 0x2, P6 ;  /* 0x00000022bc137211 */ /* 0x080fe400030f16ff */
[----:B------:R-:W-:Y:S02]  /*d690*/  LEA.HI.X.SX32 R3, R187, R34, 0x2, P3 ;  /* 0x00000022bb037211 */ /* 0x000fe400018f16ff */
[C---:B------:R-:W-:Y:S01]  /*d6a0*/  LEA R20, P3, R186.reuse, R32, 0x2 ;  /* 0x00000020ba147211 */ /* 0x040fe200078610ff */
[----:B------:R-:W-:Y:S01]  /*d6b0*/  @P2 STG.E desc[UR16][R16.64], R6 ;  /* 0x0000000610002986 */ /* 0x000fe2000c101910 */
[CC--:B------:R-:W-:Y:S01]  /*d6c0*/  ISETP.LT.AND P2, PT, R185.reuse, R141.reuse, !P4 ;  /* 0x0000008db900720c */ /* 0x0c0fe20006741270 */
[----:B------:R-:W-:Y:S01]  /*d6d0*/  IMAD R185, R185, UR6, RZ ;  /* 0x00000006b9b97c24 */ /* 0x000fe2000f8e02ff */
[----:B------:R-:W-:Y:S01]  /*d6e0*/  LEA.HI.X.SX32 R21, R186, R34, 0x2, P3 ;  /* 0x00000022ba157211 */ /* 0x000fe200018f16ff */
[----:B------:R-:W-:Y:S01]  /*d6f0*/  @P1 STG.E desc[UR16][R18.64], R7 ;  /* 0x0000000712001986 */ /* 0x000fe2000c101910 */
[C---:B------:R-:W-:Y:S01]  /*d700*/  ISETP.LT.AND P1, PT, R184.reuse, R141, !P4 ;  /* 0x0000008db800720c */ /* 0x040fe20006721270 */
[----:B------:R-:W-:-:S02]  /*d710*/  IMAD R184, R184, UR6, RZ ;  /* 0x00000006b8b87c24 */ /* 0x000fc4000f8e02ff */
[----:B------:R2:W-:Y:S01]  /*d720*/  @P0 STG.E desc[UR16][R2.64], R8 ;  /* 0x0000000802000986 */ /* 0x0005e2000c101910 */
[-C--:B------:R-:W-:Y:S01]  /*d730*/  ISETP.LT.AND P0, PT, R183, R141.reuse, !P4 ;  /* 0x0000008db700720c */ /* 0x080fe20006701270 */
[----:B------:R-:W-:Y:S01]  /*d740*/  IMAD R0, R182, UR6, RZ ;  /* 0x00000006b6007c24 */ /* 0x000fe2000f8e02ff */
[----:B------:R-:W-:Y:S01]  /*d750*/  LEA R4, P3, R185, R32, 0x2 ;  /* 0x00000020b9047211 */ /* 0x000fe200078610ff */
[----:B------:R-:W-:Y:S01]  /*d760*/  @P5 STG.E desc[UR16][R20.64], R9 ;  /* 0x0000000914005986 */ /* 0x000fe2000c101910 */
[----:B------:R-:W-:Y:S02]  /*d770*/  IMAD R183, R183, UR6, RZ ;  /* 0x00000006b7b77c24 */ /* 0x000fe4000f8e02ff */
[----:B----4-:R-:W-:Y:S02]  /*d780*/  LEA.HI.X.SX32 R5, R185, R34, 0x2, P3 ;  /* 0x00000022b9057211 */ /* 0x010fe400018f16ff */
[----:B--2---:R-:W-:Y:S02]  /*d790*/  LEA R2, P5, R184, R32, 0x2 ;  /* 0x00000020b8027211 */ /* 0x004fe400078a10ff */
[----:B------:R-:W-:-:S02]  /*d7a0*/  ISETP.LT.AND P3, PT, R182, R141, !P4 ;  /* 0x0000008db600720c */ /* 0x000fc40006761270 */
[----:B------:R-:W-:Y:S02]  /*d7b0*/  LEA.HI.X.SX32 R3, R184, R34, 0x2, P5 ;  /* 0x00000022b8037211 */ /* 0x000fe400028f16ff */
[CC--:B------:R-:W-:Y:S02]  /*d7c0*/  LEA R16, P5, R0.reuse, R32.reuse, 0x2 ;  /* 0x0000002000107211 */ /* 0x0c0fe400078a10ff */
[C---:B------:R-:W-:Y:S02]  /*d7d0*/  LEA R6, P6, R183.reuse, R32, 0x2 ;  /* 0x00000020b7067211 */ /* 0x040fe400078c10ff */
[-C--:B------:R-:W-:Y:S02]  /*d7e0*/  LEA.HI.X.SX32 R17, R0, R34.reuse, 0x2, P5 ;  /* 0x0000002200117211 */ /* 0x080fe400028f16ff */
[----:B------:R-:W-:Y:S02]  /*d7f0*/  LEA.HI.X.SX32 R7, R183, R34, 0x2, P6 ;  /* 0x00000022b7077211 */ /* 0x000fe400030f16ff */
[CC--:B------:R-:W-:Y:S01]  /*d800*/  ISETP.LT.AND P5, PT, R181.reuse, R141.reuse, !P4 ;  /* 0x0000008db500720c */ /* 0x0c0fe200067a1270 */
[----:B------:R-:W-:Y:S01]  /*d810*/  IMAD R181, R181, UR6, RZ ;  /* 0x00000006b5b57c24 */ /* 0x000fe2000f8e02ff */
[----:B------:R-:W-:Y:S01]  /*d820*/  @P2 STG.E desc[UR16][R4.64], R10 ;  /* 0x0000000a04002986 */ /* 0x000fe2000c101910 */
[C---:B------:R-:W-:Y:S01]  /*d830*/  ISETP.LT.AND P2, PT, R179.reuse, R141, !P4 ;  /* 0x0000008db300720c */ /* 0x040fe20006741270 */
[----:B------:R-:W-:-:S02]  /*d840*/  IMAD R179, R179, UR6, RZ ;  /* 0x00000006b3b37c24 */ /* 0x000fc4000f8e02ff */
[----:B------:R2:W-:Y:S01]  /*d850*/  @P1 STG.E desc[UR16][R2.64], R11 ;  /* 0x0000000b02001986 */ /* 0x0005e2000c101910 */
[----:B------:R-:W-:-:S03]  /*d860*/  IMAD R0, R178, UR6, RZ ;  /* 0x00000006b2007c24 */ /* 0x000fc6000f8e02ff */
[----:B------:R3:W-:Y:S04]  /*d870*/  @P0 STG.E desc[UR16][R6.64], R12 ;  /* 0x0000000c06000986 */ /* 0x0007e8000c101910 */
[----:B------:R4:W-:Y:S01]  /*d880*/  @P3 STG.E desc[UR16][R16.64], R13 ;  /* 0x0000000d10003986 */ /* 0x0009e2000c101910 */
[C---:B------:R-:W-:Y:S02]  /*d890*/  ISETP.LT.AND P3, PT, R180.reuse, R141, !P4 ;  /* 0x0000008db400720c */ /* 0x040fe40006761270 */
[-C--:B--2---:R-:W-:Y:S01]  /*d8a0*/  LEA R2, P0, R181, R32.reuse, 0x2 ;  /* 0x00000020b5027211 */ /* 0x084fe200078010ff */
[----:B------:R-:W-:Y:S01]  /*d8b0*/  IMAD R180, R180, UR6, RZ ;  /* 0x00000006b4b47c24 */ /* 0x000fe2000f8e02ff */
[----:B---3--:R-:W-:Y:S02]  /*d8c0*/  LEA R6, P1, R179, R32, 0x2 ;  /* 0x00000020b3067211 */ /* 0x008fe400078210ff */
[----:B------:R-:W-:-:S02]  /*d8d0*/  LEA.HI.X.SX32 R3, R181, R34, 0x2, P0 ;  /* 0x00000022b5037211 */ /* 0x000fc400000f16ff */
[----:B------:R-:W-:Y:S01]  /*d8e0*/  LEA R8, P0, R0, R32, 0x2 ;  /* 0x0000002000087211 */ /* 0x000fe200078010ff */
[----:B------:R-:W-:Y:S01]  /*d8f0*/  IMAD R18, R177, UR6, RZ ;  /* 0x00000006b1127c24 */ /* 0x000fe2000f8e02ff */
[----:B------:R-:W-:Y:S02]  /*d900*/  LEA.HI.X.SX32 R7, R179, R34, 0x2, P1 ;  /* 0x00000022b3077211 */ /* 0x000fe400008f16ff */
[----:B------:R-:W-:Y:S02]  /*d910*/  LEA R4, P6, R180, R32, 0x2 ;  /* 0x00000020b4047211 */ /* 0x000fe400078c10ff */
[-C--:B------:R-:W-:Y:S02]  /*d920*/  ISETP.LT.AND P1, PT, R178, R141.reuse, !P4 ;  /* 0x0000008db200720c */ /* 0x080fe40006721270 */
[----:B------:R-:W-:Y:S02]  /*d930*/  LEA.HI.X.SX32 R9, R0, R34, 0x2, P0 ;  /* 0x0000002200097211 */ /* 0x000fe400000f16ff */
[----:B------:R-:W-:-:S02]  /*d940*/  ISETP.LT.AND P0, PT, R177, R141, !P4 ;  /* 0x0000008db100720c */ /* 0x000fc40006701270 */
[----:B------:R-:W-:Y:S02]  /*d950*/  ISETP.LT.AND P4, PT, R176, R141, !P4 ;  /* 0x0000008db000720c */ /* 0x000fe40006781270 */
[----:B------:R-:W-:Y:S02]  /*d960*/  LEA.HI.X.SX32 R5, R180, R34, 0x2, P6 ;  /* 0x00000022b4057211 */ /* 0x000fe400030f16ff */
[----:B------:R-:W-:Y:S01]  /*d970*/  LEA R10, P6, R18, R32, 0x2 ;  /* 0x00000020120a7211 */ /* 0x000fe200078c10ff */
[----:B------:R-:W-:Y:S01]  /*d980*/  IMAD R19, R176, UR6, RZ ;  /* 0x00000006b0137c24 */ /* 0x000fe2000f8e02ff */
[----:B------:R2:W-:Y:S02]  /*d990*/  @P5 STG.E desc[UR16][R2.64], R14 ;  /* 0x0000000e02005986 */ /* 0x0005e4000c101910 */
[----:B------:R-:W-:Y:S02]  /*d9a0*/  LEA.HI.X.SX32 R11, R18, R34, 0x2, P6 ;  /* 0x00000022120b7211 */ /* 0x000fe400030f16ff */
[----:B------:R2:W-:Y:S01]  /*d9b0*/  @P3 STG.E desc[UR16][R4.64], R15 ;  /* 0x0000000f04003986 */ /* 0x0005e2000c101910 */
[----:B------:R-:W-:-:S03]  /*d9c0*/  LEA R12, P6, R19, R32, 0x2 ;  /* 0x00000020130c7211 */ /* 0x000fc600078c10ff */
[----:B-1----:R2:W-:Y:S04]  /*d9d0*/  @P2 STG.E desc[UR16][R6.64], R208 ;  /* 0x000000d006002986 */ /* 0x0025e8000c101910 */
[----:B------:R2:W-:Y:S01]  /*d9e0*/  @P1 STG.E desc[UR16][R8.64], R209 ;  /* 0x000000d108001986 */ /* 0x0005e2000c101910 */
[----:B----4-:R-:W-:-:S03]  /*d9f0*/  LEA.HI.X.SX32 R13, R19, R34, 0x2, P6 ;  /* 0x00000022130d7211 */ /* 0x010fc600030f16ff */
[----:B------:R2:W-:Y:S01]  /*da00*/  @P0 STG.E desc[UR16][R10.64], R210 ;  /* 0x000000d20a000986 */ /* 0x0005e2000c101910 */
[----:B------:R-:W-:Y:S05]  /*da10*/  @!P4 EXIT ;  /* 0x000000000000c94d */ /* 0x000fea0003800000 */
[----:B------:R-:W-:Y:S01]  /*da20*/  STG.E desc[UR16][R12.64], R211 ;  /* 0x000000d30c007986 */ /* 0x000fe2000c101910 */
[----:B------:R-:W-:Y:S05]  /*da30*/  EXIT ;  /* 0x000000000000794d */ /* 0x000fea0003800000 */
.L_x_2:
[----:B------:R-:W-:-:S00]  /*da40*/  BRA `(.L_x_2) ;  /* 0xfffffffc00fc7947 */ /* 0x000fc0000383ffff */
[----:B------:R-:W-:-:S00]  /*da50*/  NOP ;  /* 0x0000000000007918 */ /* 0x000fc00000000000 */
        /* <DEDUP_REMOVED lines=10> */
.L_x_3:


//--------------------- .nv.shared.matmul_kernel  --------------------------
	.section	.nv.shared.matmul_kernel,"aw",@nobits
	.sectionflags	@""
	.align	16
	.zero		1024


//--------------------- .nv.shared.reserved.0     --------------------------
	.section	.nv.shared.reserved.0,"aw",@nobits
	.weak		__nv_reservedSMEM_offset_0_alias
	.size		__nv_reservedSMEM_offset_0_alias, 0, 0
	.other		__nv_reservedSMEM_offset_0_alias,@"STO_CUDA_RESERVED_SHARED STV_DEFAULT"
__nv_reservedSMEM_offset_0_alias:
	.zero		0


//--------------------- .nv.constant0.matmul_kernel --------------------------
	.section	.nv.constant0.matmul_kernel,"a",@progbits
	.sectionflags	@""
	.align	4
.nv.constant0.matmul_kernel:
	.zero		608


//--------------------- SYMBOLS --------------------------

	.type		.nv.reservedSmem.offset0,@object
	.size		.nv.reservedSmem.offset0,0x4
